	.target	sm_90a

	.elftype	@"ET_EXEC"


//--------------------- .note.nv.tkinfo           --------------------------
	.section	.note.nv.tkinfo,"",@"SHT_NOTE"
	.sectionflags	@"SHF_NOTE_NV_TKINFO"
	.tkinfo
        /*0018*/ 	.word	0x00000002
        /*0030*/ 	.string	""
        /*0030*/ 	.string	"ptxas"
        /*0030*/ 	.string	"Cuda compilation tools, release 13.0, V13.0.88"
        /*0030*/ 	.string	"Build cuda_13.0.r13.0/compiler.36424714_0"
        /*0030*/ 	.string	"-v  -suppress-debug-info  -lineinfo  -arch sm_90a "



//--------------------- .note.nv.cuinfo           --------------------------
	.section	.note.nv.cuinfo,"",@"SHT_NOTE"
	.sectionflags	@"SHF_NOTE_NV_CUINFO"
        /*0018*/ 	.short	0x0002
        /*001a*/ 	.short	0x005a
        /*001c*/ 	.short	0x0082
	.zero		2


//--------------------- .nv.info                  --------------------------
	.section	.nv.info,"",@"SHT_CUDA_INFO"
	.align	4


	//----- nvinfo : EIATTR_REGCOUNT
	.align		4
        /*0000*/ 	.byte	0x04, 0x2f
        /*0002*/ 	.short	(.L_1 - .L_0)
	.align		4
.L_0:
        /*0004*/ 	.word	index@(matmul_kernel)
        /*0008*/ 	.word	0x0000007b


	//----- nvinfo : EIATTR_FRAME_SIZE
	.align		4
.L_1:
        /*000c*/ 	.byte	0x04, 0x11
        /*000e*/ 	.short	(.L_3 - .L_2)
	.align		4
.L_2:
        /*0010*/ 	.word	index@(matmul_kernel)
        /*0014*/ 	.word	0x00000000


	//----- nvinfo : EIATTR_MIN_STACK_SIZE
	.align		4
.L_3:
        /*0018*/ 	.byte	0x04, 0x12
        /*001a*/ 	.short	(.L_5 - .L_4)
	.align		4
.L_4:
        /*001c*/ 	.word	index@(matmul_kernel)
        /*0020*/ 	.word	0x00000000
.L_5:


//--------------------- .nv.compat                --------------------------
	.section	.nv.compat,"",@"SHT_CUDA_COMPAT_INFO"
	.align	4
        /*0000*/ 	.byte	0x02, 0x09, 0x01, 0x00, 0x02, 0x02, 0x04, 0x00, 0x02, 0x05, 0x05, 0x00, 0x03, 0x07, 0x01, 0x01
        /*0010*/ 	.byte	0x02, 0x03, 0x00, 0x00, 0x02, 0x06, 0x01, 0x00, 0x04, 0x0b, 0x08, 0x00, 0x00, 0x00, 0x00, 0x00
        /*0020*/ 	.byte	0x00, 0x00, 0x00, 0x00


//--------------------- .nv.info.matmul_kernel    --------------------------
	.section	.nv.info.matmul_kernel,"",@"SHT_CUDA_INFO"
	.sectionflags	@""
	.align	4


	//----- nvinfo : EIATTR_CUDA_API_VERSION
	.align		4
        /*0000*/ 	.byte	0x04, 0x37
        /*0002*/ 	.short	(.L_7 - .L_6)
.L_6:
        /*0004*/ 	.word	0x00000082


	//----- nvinfo : EIATTR_KPARAM_INFO
	.align		4
.L_7:
        /*0008*/ 	.byte	0x04, 0x17
        /*000a*/ 	.short	(.L_9 - .L_8)
.L_8:
        /*000c*/ 	.word	0x00000000
        /*0010*/ 	.short	0x000d
        /*0012*/ 	.short	0x0048
        /*0014*/ 	.byte	0x00, 0xf4, 0x21, 0x00


	//----- nvinfo : EIATTR_KPARAM_INFO
	.align		4
.L_9:
        /*0018*/ 	.byte	0x04, 0x17
        /*001a*/ 	.short	(.L_11 - .L_10)
.L_10:
        /*001c*/ 	.word	0x00000000
        /*0020*/ 	.short	0x000c
        /*0022*/ 	.short	0x0040
        /*0024*/ 	.byte	0x00, 0xf4, 0x21, 0x00


	//----- nvinfo : EIATTR_KPARAM_INFO
	.align		4
.L_11:
        /*0028*/ 	.byte	0x04, 0x17
        /*002a*/ 	.short	(.L_13 - .L_12)
.L_12:
        /*002c*/ 	.word	0x00000000
        /*0030*/ 	.short	0x000b
        /*0032*/ 	.short	0x0038
        /*0034*/ 	.byte	0x00, 0xf0, 0x11, 0x00


	//----- nvinfo : EIATTR_KPARAM_INFO
	.align		4
.L_13:
        /*0038*/ 	.byte	0x04, 0x17
        /*003a*/ 	.short	(.L_15 - .L_14)
.L_14:
        /*003c*/ 	.word	0x00000000
        /*0040*/ 	.short	0x000a
        /*0042*/ 	.short	0x0034
        /*0044*/ 	.byte	0x00, 0xf0, 0x11, 0x00


	//----- nvinfo : EIATTR_KPARAM_INFO
	.align		4
.L_15:
        /*0048*/ 	.byte	0x04, 0x17
        /*004a*/ 	.short	(.L_17 - .L_16)
.L_16:
        /*004c*/ 	.word	0x00000000
        /*0050*/ 	.short	0x0009
        /*0052*/ 	.short	0x0030
        /*0054*/ 	.byte	0x00, 0xf0, 0x11, 0x00


	//----- nvinfo : EIATTR_KPARAM_INFO
	.align		4
.L_17:
        /*0058*/ 	.byte	0x04, 0x17
        /*005a*/ 	.short	(.L_19 - .L_18)
.L_18:
        /*005c*/ 	.word	0x00000000
        /*0060*/ 	.short	0x0008
        /*0062*/ 	.short	0x002c
        /*0064*/ 	.byte	0x00, 0xf0, 0x11, 0x00


	//----- nvinfo : EIATTR_KPARAM_INFO
	.align		4
.L_19:
        /*0068*/ 	.byte	0x04, 0x17
        /*006a*/ 	.short	(.L_21 - .L_20)
.L_20:
        /*006c*/ 	.word	0x00000000
        /*0070*/ 	.short	0x0007
        /*0072*/ 	.short	0x0028
        /*0074*/ 	.byte	0x00, 0xf0, 0x11, 0x00


	//----- nvinfo : EIATTR_KPARAM_INFO
	.align		4
.L_21:
        /*0078*/ 	.byte	0x04, 0x17
        /*007a*/ 	.short	(.L_23 - .L_22)
.L_22:
        /*007c*/ 	.word	0x00000000
        /*0080*/ 	.short	0x0006
        /*0082*/ 	.short	0x0024
        /*0084*/ 	.byte	0x00, 0xf0, 0x11, 0x00


	//----- nvinfo : EIATTR_KPARAM_INFO
	.align		4
.L_23:
        /*0088*/ 	.byte	0x04, 0x17
        /*008a*/ 	.short	(.L_25 - .L_24)
.L_24:
        /*008c*/ 	.word	0x00000000
        /*0090*/ 	.short	0x0005
        /*0092*/ 	.short	0x0020
        /*0094*/ 	.byte	0x00, 0xf0, 0x11, 0x00


	//----- nvinfo : EIATTR_KPARAM_INFO
	.align		4
.L_25:
        /*0098*/ 	.byte	0x04, 0x17
        /*009a*/ 	.short	(.L_27 - .L_26)
.L_26:
        /*009c*/ 	.word	0x00000000
        /*00a0*/ 	.short	0x0004
        /*00a2*/ 	.short	0x001c
        /*00a4*/ 	.byte	0x00, 0xf0, 0x11, 0x00


	//----- nvinfo : EIATTR_KPARAM_INFO
	.align		4
.L_27:
        /*00a8*/ 	.byte	0x04, 0x17
        /*00aa*/ 	.short	(.L_29 - .L_28)
.L_28:
        /*00ac*/ 	.word	0x00000000
        /*00b0*/ 	.short	0x0003
        /*00b2*/ 	.short	0x0018
        /*00b4*/ 	.byte	0x00, 0xf0, 0x11, 0x00


	//----- nvinfo : EIATTR_KPARAM_INFO
	.align		4
.L_29:
        /*00b8*/ 	.byte	0x04, 0x17
        /*00ba*/ 	.short	(.L_31 - .L_30)
.L_30:
        /*00bc*/ 	.word	0x00000000
        /*00c0*/ 	.short	0x0002
        /*00c2*/ 	.short	0x0010
        /*00c4*/ 	.byte	0x00, 0xf4, 0x21, 0x00


	//----- nvinfo : EIATTR_KPARAM_INFO
	.align		4
.L_31:
        /*00c8*/ 	.byte	0x04, 0x17
        /*00ca*/ 	.short	(.L_33 - .L_32)
.L_32:
        /*00cc*/ 	.word	0x00000000
        /*00d0*/ 	.short	0x0001
        /*00d2*/ 	.short	0x0008
        /*00d4*/ 	.byte	0x00, 0xf4, 0x21, 0x00


	//----- nvinfo : EIATTR_KPARAM_INFO
	.align		4
.L_33:
        /*00d8*/ 	.byte	0x04, 0x17
        /*00da*/ 	.short	(.L_35 - .L_34)
.L_34:
        /*00dc*/ 	.word	0x00000000
        /*00e0*/ 	.short	0x0000
        /*00e2*/ 	.short	0x0000
        /*00e4*/ 	.byte	0x00, 0xf4, 0x21, 0x00


	//----- nvinfo : EIATTR_SPARSE_MMA_MASK
	.align		4
.L_35:
        /*00e8*/ 	.byte	0x03, 0x50
        /*00ea*/ 	.short	0x0000


	//----- nvinfo : EIATTR_MAXREG_COUNT
	.align		4
        /*00ec*/ 	.byte	0x03, 0x1b
        /*00ee*/ 	.short	0x00ff


	//----- nvinfo : EIATTR_NUM_BARRIERS
	.align		4
        /*00f0*/ 	.byte	0x02, 0x4c
        /*00f2*/ 	.byte	0x01
	.zero		1


	//----- nvinfo : EIATTR_MERCURY_ISA_VERSION
	.align		4
        /*00f4*/ 	.byte	0x03, 0x5f
        /*00f6*/ 	.short	0x0101


	//----- nvinfo : EIATTR_COOP_GROUP_MASK_REGIDS
	.align		4
        /*00f8*/ 	.byte	0x04, 0x29
        /*00fa*/ 	.short	(.L_37 - .L_36)


	//   ....[0]....
.L_36:
        /*00fc*/ 	.word	0xffffffff


	//----- nvinfo : EIATTR_COOP_GROUP_INSTR_OFFSETS
	.align		4
.L_37:
        /*0100*/ 	.byte	0x04, 0x28
        /*0102*/ 	.short	(.L_39 - .L_38)


	//   ....[0]....
.L_38:
        /*0104*/ 	.word	0x000023a0


	//----- nvinfo : EIATTR_EXIT_INSTR_OFFSETS
	.align		4
.L_39:
        /*0108*/ 	.byte	0x04, 0x1c
        /*010a*/ 	.short	(.L_41 - .L_40)


	//   ....[0]....
.L_40:
        /*010c*/ 	.word	0x00002c00


	//   ....[1]....
        /*0110*/ 	.word	0x00002c50


	//----- nvinfo : EIATTR_REQNTID
	.align		4
.L_41:
        /*0114*/ 	.byte	0x04, 0x10
        /*0116*/ 	.short	(.L_43 - .L_42)
.L_42:
        /*0118*/ 	.word	0x00000100
        /*011c*/ 	.word	0x00000001
        /*0120*/ 	.word	0x00000001


	//----- nvinfo : EIATTR_CBANK_PARAM_SIZE
	.align		4
.L_43:
        /*0124*/ 	.byte	0x03, 0x19
        /*0126*/ 	.short	0x0050


	//----- nvinfo : EIATTR_PARAM_CBANK
	.align		4
        /*0128*/ 	.byte	0x04, 0x0a
        /*012a*/ 	.short	(.L_45 - .L_44)
	.align		4
.L_44:
        /*012c*/ 	.word	index@(.nv.constant0.matmul_kernel)
        /*0130*/ 	.short	0x0210
        /*0132*/ 	.short	0x0050


	//----- nvinfo : EIATTR_SW_WAR
	.align		4
.L_45:
        /*0134*/ 	.byte	0x04, 0x36
        /*0136*/ 	.short	(.L_47 - .L_46)
.L_46:
        /*0138*/ 	.word	0x00000008
.L_47:


//--------------------- .nv.callgraph             --------------------------
	.section	.nv.callgraph,"",@"SHT_CUDA_CALLGRAPH"
	.align	4
	.sectionentsize	8
	.align		4
        /*0000*/ 	.word	0x00000000
	.align		4
        /*0004*/ 	.word	0xffffffff
	.align		4
        /*0008*/ 	.word	0x00000000
	.align		4
        /*000c*/ 	.word	0xfffffffe
	.align		4
        /*0010*/ 	.word	0x00000000
	.align		4
        /*0014*/ 	.word	0xfffffffd
	.align		4
        /*0018*/ 	.word	0x00000000
	.align		4
        /*001c*/ 	.word	0xfffffffc


//--------------------- .text.matmul_kernel       --------------------------
	.section	.text.matmul_kernel,"ax",@progbits
	.align	128
        .global         matmul_kernel
        .type           matmul_kernel,@function
        .size           matmul_kernel,(.L_x_3 - matmul_kernel)
        .other          matmul_kernel,@"STO_CUDA_ENTRY STV_DEFAULT"
matmul_kernel:
.text.matmul_kernel:
[----:B------:R-:W-:Y:S08]  /*0000*/  LDC R1, c[0x0][0x28] ;  /* 0x00000a00ff017b82 */ /* 0x000ff00000000800 */
[----:B------:R-:W0:Y:S01]  /*0010*/  LDC.64 R18, c[0x0][0x228] ;  /* 0x00008a00ff127b82 */ /* 0x000e220000000a00 */
[----:B------:R-:W1:Y:S01]  /*0020*/  S2R R5, SR_CTAID.X ;  /* 0x0000000000057919 */ /* 0x000e620000002500 */
[----:B------:R-:W-:Y:S01]  /*0030*/  UMOV UR5, 0x400 ;  /* 0x0000040000057882 */ /* 0x000fe20000000000 */
[----:B------:R-:W-:-:S05]  /*0040*/  ULDC.64 UR6, c[0x0][0x208] ;  /* 0x0000820000067ab9 */ /* 0x000fca0000000a00 */
[----:B------:R-:W2:Y:S08]  /*0050*/  LDC R16, c[0x0][0x230] ;  /* 0x00008c00ff107b82 */ /* 0x000eb00000000800 */
[----:B------:R-:W3:Y:S01]  /*0060*/  S2UR UR4, SR_CgaCtaId ;  /* 0x00000000000479c3 */ /* 0x000ee20000008800 */
[----:B0-----:R-:W-:-:S05]  /*0070*/  VIADD R0, R19, 0xf ;  /* 0x0000000f13007836 */ /* 0x001fca0000000000 */
[----:B------:R-:W-:Y:S01]  /*0080*/  SHF.R.S32.HI R3, RZ, 0x1f, R0 ;  /* 0x0000001fff037819 */ /* 0x000fe20000011400 */
[----:B--2---:R-:W-:-:S03]  /*0090*/  VIADD R16, R16, 0x7f ;  /* 0x0000007f10107836 */ /* 0x004fc60000000000 */
[----:B------:R-:W-:Y:S02]  /*00a0*/  LEA.HI R3, R3, R0, RZ, 0x4 ;  /* 0x0000000003037211 */ /* 0x000fe400078f20ff */
[----:B-1----:R-:W-:Y:S02]  /*00b0*/  IABS R8, R5 ;  /* 0x0000000500087213 */ /* 0x002fe40000000000 */
[----:B------:R-:W-:Y:S01]  /*00c0*/  SHF.R.S32.HI R3, RZ, 0x4, R3 ;  /* 0x00000004ff037819 */ /* 0x000fe20000011403 */
[----:B---3--:R-:W-:-:S04]  /*00d0*/  ULEA UR5, UR4, UR5, 0x18 ;  /* 0x0000000504057291 */ /* 0x008fc8000f8ec03f */
[----:B------:R-:W-:-:S05]  /*00e0*/  IMAD.SHL.U32 R4, R3, 0x8, RZ ;  /* 0x0000000803047824 */ /* 0x000fca00078e00ff */
[-C--:B------:R-:W-:Y:S02]  /*00f0*/  IABS R7, R4.reuse ;  /* 0x0000000400077213 */ /* 0x080fe40000000000 */
[----:B------:R-:W-:Y:S02]  /*0100*/  IABS R10, R4 ;  /* 0x00000004000a7213 */ /* 0x000fe40000000000 */
[----:B------:R-:W0:Y:S08]  /*0110*/  I2F.RP R0, R7 ;  /* 0x0000000700007306 */ /* 0x000e300000209400 */
[----:B0-----:R-:W0:Y:S02]  /*0120*/  MUFU.RCP R0, R0 ;  /* 0x0000000000007308 */ /* 0x001e240000001000 */
[----:B0-----:R-:W-:-:S02]  /*0130*/  VIADD R2, R0, 0xffffffe ;  /* 0x0ffffffe00027836 */ /* 0x001fc40000000000 */
[----:B------:R-:W-:-:S04]  /*0140*/  IMAD.MOV R0, RZ, RZ, -R10 ;  /* 0x000000ffff007224 */ /* 0x000fc800078e0a0a */
[----:B------:R0:W1:Y:S02]  /*0150*/  F2I.FTZ.U32.TRUNC.NTZ R3, R2 ;  /* 0x0000000200037305 */ /* 0x000064000021f000 */
[----:B0-----:R-:W-:Y:S02]  /*0160*/  IMAD.MOV.U32 R2, RZ, RZ, RZ ;  /* 0x000000ffff027224 */ /* 0x001fe400078e00ff */
[----:B-1----:R-:W-:-:S04]  /*0170*/  IMAD.MOV R6, RZ, RZ, -R3 ;  /* 0x000000ffff067224 */ /* 0x002fc800078e0a03 */
[----:B------:R-:W-:Y:S02]  /*0180*/  IMAD R9, R6, R7, RZ ;  /* 0x0000000706097224 */ /* 0x000fe400078e02ff */
[----:B------:R-:W-:Y:S02]  /*0190*/  IMAD.MOV.U32 R6, RZ, RZ, R8 ;  /* 0x000000ffff067224 */ /* 0x000fe400078e0008 */
[----:B------:R-:W-:-:S06]  /*01a0*/  IMAD.HI.U32 R3, R3, R9, R2 ;  /* 0x0000000903037227 */ /* 0x000fcc00078e0002 */
[----:B------:R-:W-:-:S04]  /*01b0*/  IMAD.HI.U32 R3, R3, R6, RZ ;  /* 0x0000000603037227 */ /* 0x000fc800078e00ff */
[----:B------:R-:W-:-:S05]  /*01c0*/  IMAD R0, R3, R0, R6 ;  /* 0x0000000003007224 */ /* 0x000fca00078e0206 */
[----:B------:R-:W-:-:S13]  /*01d0*/  ISETP.GT.U32.AND P1, PT, R7, R0, PT ;  /* 0x000000000700720c */ /* 0x000fda0003f24070 */
[----:B------:R-:W-:Y:S02]  /*01e0*/  @!P1 IMAD.IADD R0, R0, 0x1, -R7 ;  /* 0x0000000100009824 */ /* 0x000fe400078e0a07 */
[----:B------:R-:W-:Y:S01]  /*01f0*/  @!P1 VIADD R3, R3, 0x1 ;  /* 0x0000000103039836 */ /* 0x000fe20000000000 */
[----:B------:R-:W-:Y:S02]  /*0200*/  ISETP.NE.AND P1, PT, R4, RZ, PT ;  /* 0x000000ff0400720c */ /* 0x000fe40003f25270 */
[----:B------:R-:W-:Y:S02]  /*0210*/  ISETP.GE.U32.AND P0, PT, R0, R7, PT ;  /* 0x000000070000720c */ /* 0x000fe40003f06070 */
[----:B------:R-:W-:-:S04]  /*0220*/  LOP3.LUT R0, R5, R4, RZ, 0x3c, !PT ;  /* 0x0000000405007212 */ /* 0x000fc800078e3cff */
[----:B------:R-:W-:Y:S01]  /*0230*/  ISETP.GE.AND P2, PT, R0, RZ, PT ;  /* 0x000000ff0000720c */ /* 0x000fe20003f46270 */
[----:B------:R-:W-:-:S06]  /*0240*/  VIADD R0, R18, 0x3f ;  /* 0x0000003f12007836 */ /* 0x000fcc0000000000 */
[----:B------:R-:W-:-:S04]  /*0250*/  @P0 VIADD R3, R3, 0x1 ;  /* 0x0000000103030836 */ /* 0x000fc80000000000 */
[----:B------:R-:W-:Y:S01]  /*0260*/  IMAD.MOV.U32 R2, RZ, RZ, R3 ;  /* 0x000000ffff027224 */ /* 0x000fe200078e0003 */
[----:B------:R-:W-:-:S03]  /*0270*/  SHF.R.S32.HI R3, RZ, 0x1f, R0 ;  /* 0x0000001fff037819 */ /* 0x000fc60000011400 */
[----:B------:R-:W-:Y:S01]  /*0280*/  @!P2 IMAD.MOV R2, RZ, RZ, -R2 ;  /* 0x000000ffff02a224 */ /* 0x000fe200078e0a02 */
[----:B------:R-:W-:Y:S02]  /*0290*/  @!P1 LOP3.LUT R2, RZ, R4, RZ, 0x33, !PT ;  /* 0x00000004ff029212 */ /* 0x000fe400078e33ff */
[----:B------:R-:W-:-:S03]  /*02a0*/  LEA.HI R3, R3, R0, RZ, 0x6 ;  /* 0x0000000003037211 */ /* 0x000fc600078f30ff */
[----:B------:R-:W-:Y:S02]  /*02b0*/  IMAD.SHL.U32 R6, R2, 0x8, RZ ;  /* 0x0000000802067824 */ /* 0x000fe400078e00ff */
[----:B------:R-:W-:-:S03]  /*02c0*/  IMAD.MOV R2, RZ, RZ, -R2 ;  /* 0x000000ffff027224 */ /* 0x000fc600078e0a02 */
[----:B------:R-:W-:Y:S01]  /*02d0*/  LEA.HI.SX32 R3, R3, -R6, 0x1a ;  /* 0x8000000603037211 */ /* 0x000fe200078fd2ff */
[----:B------:R-:W-:-:S03]  /*02e0*/  IMAD R4, R4, R2, R5 ;  /* 0x0000000204047224 */ /* 0x000fc600078e0205 */
[----:B------:R-:W-:Y:S02]  /*02f0*/  VIMNMX R11, R3, 0x8, PT ;  /* 0x00000008030b7848 */ /* 0x000fe40003fe0100 */
[----:B------:R-:W-:Y:S02]  /*0300*/  IABS R9, R4 ;  /* 0x0000000400097213 */ /* 0x000fe40000000000 */
[----:B------:R-:W-:-:S04]  /*0310*/  IABS R7, R11 ;  /* 0x0000000b00077213 */ /* 0x000fc80000000000 */
[----:B------:R-:W0:Y:S08]  /*0320*/  I2F.RP R0, R7 ;  /* 0x0000000700007306 */ /* 0x000e300000209400 */
[----:B0-----:R-:W0:Y:S02]  /*0330*/  MUFU.RCP R0, R0 ;  /* 0x0000000000007308 */ /* 0x001e240000001000 */
[----:B0-----:R-:W-:-:S06]  /*0340*/  VIADD R3, R0, 0xffffffe ;  /* 0x0ffffffe00037836 */ /* 0x001fcc0000000000 */
[----:B------:R-:W0:Y:S02]  /*0350*/  F2I.FTZ.U32.TRUNC.NTZ R3, R3 ;  /* 0x0000000300037305 */ /* 0x000e24000021f000 */
[----:B0-----:R-:W-:-:S04]  /*0360*/  IMAD.MOV R8, RZ, RZ, -R3 ;  /* 0x000000ffff087224 */ /* 0x001fc800078e0a03 */
[----:B------:R-:W-:Y:S01]  /*0370*/  IMAD.MOV.U32 R2, RZ, RZ, R8 ;  /* 0x000000ffff027224 */ /* 0x000fe200078e0008 */
[----:B------:R-:W-:-:S03]  /*0380*/  IABS R8, R11 ;  /* 0x0000000b00087213 */ /* 0x000fc60000000000 */
[----:B------:R-:W-:Y:S02]  /*0390*/  IMAD R5, R2, R7, RZ ;  /* 0x0000000702057224 */ /* 0x000fe400078e02ff */
[----:B------:R-:W-:Y:S02]  /*03a0*/  IMAD.MOV.U32 R2, RZ, RZ, RZ ;  /* 0x000000ffff027224 */ /* 0x000fe400078e00ff */
[----:B------:R-:W-:Y:S02]  /*03b0*/  IMAD.MOV R0, RZ, RZ, -R8 ;  /* 0x000000ffff007224 */ /* 0x000fe400078e0a08 */
        /* <DEDUP_REMOVED lines=9> */
[----:B------:R-:W-:Y:S02]  /*0450*/  ISETP.GE.AND P2, PT, R0, RZ, PT ;  /* 0x000000ff0000720c */ /* 0x000fe40003f46270 */
[----:B------:R-:W0:Y:S05]  /*0460*/  S2R R0, SR_TID.X ;  /* 0x0000000000007919 */ /* 0x000e2a0000002100 */
[----:B------:R-:W-:Y:S01]  /*0470*/  @P0 VIADD R2, R2, 0x1 ;  /* 0x0000000102020836 */ /* 0x000fe20000000000 */
[----:B------:R-:W-:-:S03]  /*0480*/  ISETP.GT.AND P0, PT, R16, 0x7f, PT ;  /* 0x0000007f1000780c */ /* 0x000fc60003f04270 */
[----:B------:R-:W-:-:S04]  /*0490*/  IMAD.MOV.U32 R8, RZ, RZ, R2 ;  /* 0x000000ffff087224 */ /* 0x000fc800078e0002 */
[----:B------:R-:W-:Y:S01]  /*04a0*/  @!P2 IMAD.MOV R8, RZ, RZ, -R8 ;  /* 0x000000ffff08a224 */ /* 0x000fe200078e0a08 */
[----:B------:R-:W-:-:S05]  /*04b0*/  @!P1 LOP3.LUT R8, RZ, R11, RZ, 0x33, !PT ;  /* 0x0000000bff089212 */ /* 0x000fca00078e33ff */
[----:B------:R-:W-:Y:S02]  /*04c0*/  IMAD.MOV R2, RZ, RZ, -R8 ;  /* 0x000000ffff027224 */ /* 0x000fe400078e0a08 */
[----:B------:R-:W-:Y:S02]  /*04d0*/  @!P0 IMAD.MOV.U32 R24, RZ, RZ, RZ ;  /* 0x000000ffff188224 */ /* 0x000fe400078e00ff */
[----:B------:R-:W-:Y:S02]  /*04e0*/  IMAD R2, R11, R2, R4 ;  /* 0x000000020b027224 */ /* 0x000fe400078e0204 */
[----:B------:R-:W-:Y:S02]  /*04f0*/  @!P0 IMAD.MOV.U32 R26, RZ, RZ, RZ ;  /* 0x000000ffff1a8224 */ /* 0x000fe400078e00ff */
[----:B------:R-:W-:Y:S02]  /*0500*/  IMAD.IADD R7, R6, 0x1, R2 ;  /* 0x0000000106077824 */ /* 0x000fe400078e0202 */
[----:B------:R-:W-:Y:S01]  /*0510*/  IMAD.SHL.U32 R8, R8, 0x10, RZ ;  /* 0x0000001008087824 */ /* 0x000fe200078e00ff */
[C---:B0-----:R-:W-:Y:S01]  /*0520*/  LOP3.LUT R2, R0.reuse, 0x3f, RZ, 0xc0, !PT ;  /* 0x0000003f00027812 */ /* 0x041fe200078ec0ff */
[C---:B------:R-:W-:Y:S01]  /*0530*/  @!P0 IMAD.SHL.U32 R4, R0.reuse, 0x20, RZ ;  /* 0x0000002000048824 */ /* 0x040fe200078e00ff */
[----:B------:R-:W-:Y:S01]  /*0540*/  SHF.R.U32.HI R11, RZ, 0x6, R0 ;  /* 0x00000006ff0b7819 */ /* 0x000fe20000011600 */
[C---:B------:R-:W-:Y:S01]  /*0550*/  @!P0 IMAD.SHL.U32 R5, R0.reuse, 0x2, RZ ;  /* 0x0000000200058824 */ /* 0x040fe200078e00ff */
[----:B------:R-:W-:Y:S01]  /*0560*/  LOP3.LUT R3, R0, 0x80, RZ, 0xc0, !PT ;  /* 0x0000008000037812 */ /* 0x000fe200078ec0ff */
[----:B------:R-:W-:Y:S01]  /*0570*/  IMAD R7, R7, 0x40, R2 ;  /* 0x0000004007077824 */ /* 0x000fe200078e0202 */
[----:B------:R-:W-:-:S02]  /*0580*/  SGXT.U32 R11, R11, 0x2 ;  /* 0x000000020b0b781a */ /* 0x000fc40000000000 */
[----:B------:R-:W-:Y:S01]  /*0590*/  @!P0 SHF.R.U32.HI R6, RZ, 0x5, R0 ;  /* 0x00000005ff068819 */ /* 0x000fe20000011600 */
[----:B------:R-:W-:Y:S06]  /*05a0*/  @!P0 BRA `(.L_x_0) ;  /* 0x0000002000d08947 */ /* 0x000fec0003800000 */
[----:B------:R-:W-:Y:S01]  /*05b0*/  IABS R17, R18 ;  /* 0x0000001200117213 */ /* 0x000fe20000000000 */
[----:B------:R-:W0:Y:S01]  /*05c0*/  LDC.64 R112, c[0x0][0x218] ;  /* 0x00008600ff707b82 */ /* 0x000e220000000a00 */
[----:B------:R-:W-:Y:S01]  /*05d0*/  IABS R21, R19 ;  /* 0x0000001300157213 */ /* 0x000fe20000000000 */
[----:B------:R-:W-:Y:S01]  /*05e0*/  ULDC UR4, c[0x0][0x234] ;  /* 0x00008d0000047ab9 */ /* 0x000fe20000000800 */
[----:B------:R-:W1:Y:S01]  /*05f0*/  I2F.RP R9, R17 ;  /* 0x0000001100097306 */ /* 0x000e620000209400 */
[----:B------:R-:W-:Y:S01]  /*0600*/  LEA.HI R25, R3, R8, RZ, 0x19 ;  /* 0x0000000803197211 */ /* 0x000fe200078fc8ff */
[----:B------:R-:W-:Y:S01]  /*0610*/  USHF.R.U32.HI UR12, URZ, 0x4, UR5 ;  /* 0x000000043f0c7899 */ /* 0x000fe20008011605 */
[----:B------:R-:W-:Y:S01]  /*0620*/  IABS R20, R7 ;  /* 0x0000000700147213 */ /* 0x000fe20000000000 */
[----:B------:R-:W-:Y:S01]  /*0630*/  ULDC.64 UR8, c[0x0][0x210] ;  /* 0x0000840000087ab9 */ /* 0x000fe20000000a00 */
[----:B------:R-:W-:Y:S01]  /*0640*/  ISETP.GE.AND P3, PT, R7, RZ, PT ;  /* 0x000000ff0700720c */ /* 0x000fe20003f66270 */
[C---:B------:R-:W-:Y:S01]  /*0650*/  VIADD R26, R25.reuse, 0xe ;  /* 0x0000000e191a7836 */ /* 0x040fe20000000000 */
[----:B------:R-:W-:Y:S01]  /*0660*/  ISETP.NE.AND P4, PT, R18, RZ, PT ;  /* 0x000000ff1200720c */ /* 0x000fe20003f85270 */
[----:B------:R-:W2:Y:S01]  /*0670*/  I2F.RP R6, R21 ;  /* 0x0000001500067306 */ /* 0x000ea20000209400 */
[C---:B------:R-:W-:Y:S01]  /*0680*/  VIADD R27, R25.reuse, 0xc ;  /* 0x0000000c191b7836 */ /* 0x040fe20000000000 */
[----:B------:R-:W-:Y:S01]  /*0690*/  USGXT.U32 UR12, UR12, 0xe ;  /* 0x0000000e0c0c789a */ /* 0x000fe20008000000 */
[----:B------:R-:W-:Y:S01]  /*06a0*/  VIADD R28, R25, 0xa ;  /* 0x0000000a191c7836 */ /* 0x000fe20000000000 */
[----:B------:R-:W-:Y:S01]  /*06b0*/  LOP3.LUT R33, R11, 0x68, RZ, 0xfc, !PT ;  /* 0x000000680b217812 */ /* 0x000fe200078efcff */
[----:B------:R-:W-:Y:S01]  /*06c0*/  VIADD R29, R25, 0x8 ;  /* 0x00000008191d7836 */ /* 0x000fe20000000000 */
[----:B------:R-:W-:Y:S01]  /*06d0*/  LOP3.LUT R34, R11, 0x64, RZ, 0xfc, !PT ;  /* 0x000000640b227812 */ /* 0x000fe200078efcff */
[C---:B------:R-:W-:Y:S01]  /*06e0*/  VIADD R30, R25.reuse, 0x6 ;  /* 0x00000006191e7836 */ /* 0x040fe20000000000 */
[----:B-1----:R-:W1:Y:S01]  /*06f0*/  MUFU.RCP R9, R9 ;  /* 0x0000000900097308 */ /* 0x002e620000001000 */
[----:B------:R-:W-:Y:S01]  /*0700*/  IABS R14, R28 ;  /* 0x0000001c000e7213 */ /* 0x000fe20000000000 */
[----:B------:R-:W-:Y:S01]  /*0710*/  VIADD R31, R25, 0x4 ;  /* 0x00000004191f7836 */ /* 0x000fe20000000000 */
[----:B------:R-:W-:Y:S01]  /*0720*/  LOP3.LUT R35, R11, 0x60, RZ, 0xfc, !PT ;  /* 0x000000600b237812 */ /* 0x000fe200078efcff */
[----:B------:R-:W-:Y:S01]  /*0730*/  VIADD R32, R25, 0x2 ;  /* 0x0000000219207836 */ /* 0x000fe20000000000 */
[C---:B------:R-:W-:Y:S01]  /*0740*/  LOP3.LUT R36, R11.reuse, 0x5c, RZ, 0xfc, !PT ;  /* 0x0000005c0b247812 */ /* 0x040fe200078efcff */
[----:B------:R-:W-:Y:S01]  /*0750*/  UIADD3 UR41, UR5, 0x4000, URZ ;  /* 0x0000400005297890 */ /* 0x000fe2000fffe03f */
[----:B------:R-:W-:Y:S01]  /*0760*/  IABS R23, R31 ;  /* 0x0000001f00177213 */ /* 0x000fe20000000000 */
[----:B--2---:R-:W2:Y:S01]  /*0770*/  MUFU.RCP R6, R6 ;  /* 0x0000000600067308 */ /* 0x004ea20000001000 */
[----:B------:R-:W-:Y:S01]  /*0780*/  IABS R24, R32 ;  /* 0x0000002000187213 */ /* 0x000fe20000000000 */
[----:B------:R-:W-:Y:S01]  /*0790*/  ULDC UR40, c[0x0][0x230] ;  /* 0x00008c0000287ab9 */ /* 0x000fe20000000800 */
[----:B------:R-:W-:-:S02]  /*07a0*/  LOP3.LUT R37, R11, 0x58, RZ, 0xfc, !PT ;  /* 0x000000580b257812 */ /* 0x000fc400078efcff */
[C---:B------:R-:W-:Y:S02]  /*07b0*/  LOP3.LUT R38, R11.reuse, 0x54, RZ, 0xfc, !PT ;  /* 0x000000540b267812 */ /* 0x040fe400078efcff */
[----:B------:R-:W-:Y:S01]  /*07c0*/  LOP3.LUT R39, R11, 0x50, RZ, 0xfc, !PT ;  /* 0x000000500b277812 */ /* 0x000fe200078efcff */
[----:B-1----:R-:W-:Y:S01]  /*07d0*/  VIADD R12, R9, 0xffffffe ;  /* 0x0ffffffe090c7836 */ /* 0x002fe20000000000 */
[C---:B------:R-:W-:Y:S02]  /*07e0*/  LOP3.LUT R40, R11.reuse, 0x4c, RZ, 0xfc, !PT ;  /* 0x0000004c0b287812 */ /* 0x040fe400078efcff */
[C---:B------:R-:W-:Y:S01]  /*07f0*/  LOP3.LUT R41, R11.reuse, 0x48, RZ, 0xfc, !PT ;  /* 0x000000480b297812 */ /* 0x040fe200078efcff */
[----:B------:R1:W3:Y:S01]  /*0800*/  F2I.FTZ.U32.TRUNC.NTZ R13, R12 ;  /* 0x0000000c000d7305 */ /* 0x0002e2000021f000 */
[C---:B------:R-:W-:Y:S02]  /*0810*/  LOP3.LUT R42, R11.reuse, 0x44, RZ, 0xfc, !PT ;  /* 0x000000440b2a7812 */ /* 0x040fe400078efcff */
[C---:B------:R-:W-:Y:S01]  /*0820*/  LOP3.LUT R43, R11.reuse, 0x40, RZ, 0xfc, !PT ;  /* 0x000000400b2b7812 */ /* 0x040fe200078efcff */
[----:B--2---:R-:W-:Y:S01]  /*0830*/  VIADD R4, R6, 0xffffffe ;  /* 0x0ffffffe06047836 */ /* 0x004fe20000000000 */
[----:B------:R-:W-:-:S02]  /*0840*/  LOP3.LUT R44, R11, 0x3c, RZ, 0xfc, !PT ;  /* 0x0000003c0b2c7812 */ /* 0x000fc400078efcff */
[C---:B------:R-:W-:Y:S01]  /*0850*/  LOP3.LUT R45, R11.reuse, 0x38, RZ, 0xfc, !PT ;  /* 0x000000380b2d7812 */ /* 0x040fe200078efcff */
[----:B------:R2:W4:Y:S01]  /*0860*/  F2I.FTZ.U32.TRUNC.NTZ R5, R4 ;  /* 0x0000000400057305 */ /* 0x000522000021f000 */
[----:B-1----:R-:W-:Y:S01]  /*0870*/  IMAD.MOV.U32 R12, RZ, RZ, RZ ;  /* 0x000000ffff0c7224 */ /* 0x002fe200078e00ff */
[C---:B------:R-:W-:Y:S02]  /*0880*/  LOP3.LUT R46, R11.reuse, 0x34, RZ, 0xfc, !PT ;  /* 0x000000340b2e7812 */ /* 0x040fe400078efcff */
[C---:B------:R-:W-:Y:S02]  /*0890*/  LOP3.LUT R47, R11.reuse, 0x30, RZ, 0xfc, !PT ;  /* 0x000000300b2f7812 */ /* 0x040fe400078efcff */
[C---:B------:R-:W-:Y:S01]  /*08a0*/  LOP3.LUT R48, R11.reuse, 0x2c, RZ, 0xfc, !PT ;  /* 0x0000002c0b307812 */ /* 0x040fe200078efcff */
[----:B---3--:R-:W-:Y:S01]  /*08b0*/  IMAD.MOV R10, RZ, RZ, -R13 ;  /* 0x000000ffff0a7224 */ /* 0x008fe200078e0a0d */
[C---:B------:R-:W-:Y:S01]  /*08c0*/  LOP3.LUT R49, R11.reuse, 0x28, RZ, 0xfc, !PT ;  /* 0x000000280b317812 */ /* 0x040fe200078efcff */
[----:B--2---:R-:W-:Y:S01]  /*08d0*/  IMAD.MOV.U32 R4, RZ, RZ, RZ ;  /* 0x000000ffff047224 */ /* 0x004fe200078e00ff */
[C---:B------:R-:W-:Y:S01]  /*08e0*/  LOP3.LUT R50, R11.reuse, 0x24, RZ, 0xfc, !PT ;  /* 0x000000240b327812 */ /* 0x040fe200078efcff */
[----:B------:R-:W-:Y:S01]  /*08f0*/  IMAD R15, R10, R17, RZ ;  /* 0x000000110a0f7224 */ /* 0x000fe200078e02ff */
[----:B------:R-:W-:-:S02]  /*0900*/  LOP3.LUT R51, R11, 0x20, RZ, 0xfc, !PT ;  /* 0x000000200b337812 */ /* 0x000fc400078efcff */
[----:B------:R-:W-:Y:S01]  /*0910*/  LOP3.LUT R52, R11, 0x1c, RZ, 0xfc, !PT ;  /* 0x0000001c0b347812 */ /* 0x000fe200078efcff */
[----:B------:R-:W-:Y:S01]  /*0920*/  IMAD.HI.U32 R13, R13, R15, R12 ;  /* 0x0000000f0d0d7227 */ /* 0x000fe200078e000c */
[----:B------:R-:W-:Y:S02]  /*0930*/  IABS R12, R27 ;  /* 0x0000001b000c7213 */ /* 0x000fe40000000000 */
[----:B------:R-:W-:Y:S01]  /*0940*/  IABS R15, R30 ;  /* 0x0000001e000f7213 */ /* 0x000fe20000000000 */
[----:B----4-:R-:W-:Y:S02]  /*0950*/  IMAD.MOV R6, RZ, RZ, -R5 ;  /* 0x000000ffff067224 */ /* 0x010fe400078e0a05 */
[----:B------:R-:W-:-:S04]  /*0960*/  IMAD.HI.U32 R13, R13, R20, RZ ;  /* 0x000000140d0d7227 */ /* 0x000fc800078e00ff */
[----:B------:R-:W-:Y:S01]  /*0970*/  IMAD R9, R6, R21, RZ ;  /* 0x0000001506097224 */ /* 0x000fe200078e02ff */
[----:B------:R-:W-:Y:S01]  /*0980*/  IABS R6, R26 ;  /* 0x0000001a00067213 */ /* 0x000fe20000000000 */
[----:B------:R-:W-:Y:S02]  /*0990*/  IMAD.MOV R13, RZ, RZ, -R13 ;  /* 0x000000ffff0d7224 */ /* 0x000fe400078e0a0d */
[----:B------:R-:W-:-:S04]  /*09a0*/  IMAD.HI.U32 R4, R5, R9, R4 ;  /* 0x0000000905047227 */ /* 0x000fc800078e0004 */
[C---:B------:R-:W-:Y:S02]  /*09b0*/  IMAD R20, R17.reuse, R13, R20 ;  /* 0x0000000d11147224 */ /* 0x040fe400078e0214 */
[----:B------:R-:W-:Y:S02]  /*09c0*/  IMAD.MOV.U32 R9, RZ, RZ, R6 ;  /* 0x000000ffff097224 */ /* 0x000fe400078e0006 */
[----:B------:R-:W-:Y:S01]  /*09d0*/  IMAD.HI.U32 R6, R4, R12, RZ ;  /* 0x0000000c04067227 */ /* 0x000fe200078e00ff */
[----:B------:R-:W-:-:S03]  /*09e0*/  ISETP.GT.U32.AND P0, PT, R17, R20, PT ;  /* 0x000000141100720c */ /* 0x000fc60003f04070 */
[----:B------:R-:W-:-:S04]  /*09f0*/  IMAD.HI.U32 R5, R4, R9, RZ ;  /* 0x0000000904057227 */ /* 0x000fc800078e00ff */
[----:B------:R-:W-:Y:S02]  /*0a00*/  IMAD.MOV R10, RZ, RZ, -R5 ;  /* 0x000000ffff0a7224 */ /* 0x000fe400078e0a05 */
[----:B------:R-:W-:Y:S02]  /*0a10*/  IMAD.MOV R13, RZ, RZ, -R6 ;  /* 0x000000ffff0d7224 */ /* 0x000fe400078e0a06 */
[----:B------:R-:W-:Y:S01]  /*0a20*/  IMAD R6, R21, R10, R9 ;  /* 0x0000000a15067224 */ /* 0x000fe200078e0209 */
[----:B------:R-:W-:Y:S01]  /*0a30*/  IABS R10, R29 ;  /* 0x0000001d000a7213 */ /* 0x000fe20000000000 */
[----:B------:R-:W-:-:S03]  /*0a40*/  IMAD.HI.U32 R5, R4, R14, RZ ;  /* 0x0000000e04057227 */ /* 0x000fc600078e00ff */
[C---:B------:R-:W-:Y:S01]  /*0a50*/  ISETP.GT.U32.AND P1, PT, R21.reuse, R6, PT ;  /* 0x000000061500720c */ /* 0x040fe20003f24070 */
[C---:B------:R-:W-:Y:S02]  /*0a60*/  IMAD R9, R21.reuse, R13, R12 ;  /* 0x0000000d15097224 */ /* 0x040fe400078e020c */
[----:B------:R-:W-:Y:S02]  /*0a70*/  @!P0 IMAD.IADD R20, R20, 0x1, -R17 ;  /* 0x0000000114148824 */ /* 0x000fe400078e0a11 */
[----:B------:R-:W-:Y:S01]  /*0a80*/  IMAD.MOV.U32 R13, RZ, RZ, R10 ;  /* 0x000000ffff0d7224 */ /* 0x000fe200078e000a */
[----:B------:R-:W-:Y:S01]  /*0a90*/  ISETP.GT.U32.AND P5, PT, R21, R9, PT ;  /* 0x000000091500720c */ /* 0x000fe20003fa4070 */
[----:B------:R-:W-:Y:S01]  /*0aa0*/  IMAD.MOV R10, RZ, RZ, -R5 ;  /* 0x000000ffff0a7224 */ /* 0x000fe200078e0a05 */
[----:B------:R-:W-:Y:S01]  /*0ab0*/  ISETP.GT.U32.AND P0, PT, R17, R20, PT ;  /* 0x000000141100720c */ /* 0x000fe20003f04070 */
[----:B------:R-:W-:-:S04]  /*0ac0*/  IMAD.HI.U32 R5, R4, R13, RZ ;  /* 0x0000000d04057227 */ /* 0x000fc800078e00ff */
[----:B------:R-:W-:-:S04]  /*0ad0*/  IMAD.HI.U32 R12, R4, R15, RZ ;  /* 0x0000000f040c7227 */ /* 0x000fc800078e00ff */
[C---:B------:R-:W-:Y:S02]  /*0ae0*/  IMAD R10, R21.reuse, R10, R14 ;  /* 0x0000000a150a7224 */ /* 0x040fe400078e020e */
[----:B------:R-:W-:Y:S01]  /*0af0*/  IMAD.MOV R14, RZ, RZ, -R5 ;  /* 0x000000ffff0e7224 */ /* 0x000fe200078e0a05 */
[----:B------:R-:W-:Y:S01]  /*0b00*/  IABS R5, R25 ;  /* 0x0000001900057213 */ /* 0x000fe20000000000 */
[----:B------:R-:W-:Y:S01]  /*0b10*/  IMAD.MOV R22, RZ, RZ, -R12 ;  /* 0x000000ffff167224 */ /* 0x000fe200078e0a0c */
[C---:B------:R-:W-:Y:S01]  /*0b20*/  ISETP.GT.U32.AND P6, PT, R21.reuse, R10, PT ;  /* 0x0000000a1500720c */ /* 0x040fe20003fc4070 */
[C---:B------:R-:W-:Y:S02]  /*0b30*/  IMAD R12, R21.reuse, R14, R13 ;  /* 0x0000000e150c7224 */ /* 0x040fe400078e020d */
[----:B------:R-:W-:Y:S02]  /*0b40*/  IMAD R14, R21, R22, R15 ;  /* 0x00000016150e7224 */ /* 0x000fe400078e020f */
[----:B------:R-:W-:-:S02]  /*0b50*/  IMAD.MOV.U32 R22, RZ, RZ, R5 ;  /* 0x000000ffff167224 */ /* 0x000fc400078e0005 */
[----:B------:R-:W-:Y:S01]  /*0b60*/  IMAD.HI.U32 R5, R4, R23, RZ ;  /* 0x0000001704057227 */ /* 0x000fe200078e00ff */
[----:B------:R-:W-:-:S03]  /*0b70*/  ISETP.GT.U32.AND P2, PT, R21, R14, PT ;  /* 0x0000000e1500720c */ /* 0x000fc60003f44070 */
[----:B------:R-:W-:Y:S01]  /*0b80*/  @!P0 IMAD.IADD R20, R20, 0x1, -R17 ;  /* 0x0000000114148824 */ /* 0x000fe200078e0a11 */
[----:B------:R-:W-:Y:S01]  /*0b90*/  ISETP.GT.U32.AND P0, PT, R21, R12, PT ;  /* 0x0000000c1500720c */ /* 0x000fe20003f04070 */
[----:B------:R-:W-:-:S04]  /*0ba0*/  IMAD.HI.U32 R13, R4, R24, RZ ;  /* 0x00000018040d7227 */ /* 0x000fc800078e00ff */
[----:B------:R-:W-:-:S04]  /*0bb0*/  IMAD.HI.U32 R17, R4, R22, RZ ;  /* 0x0000001604117227 */ /* 0x000fc800078e00ff */
[----:B------:R-:W-:Y:S01]  /*0bc0*/  IMAD.MOV R4, RZ, RZ, -R5 ;  /* 0x000000ffff047224 */ /* 0x000fe200078e0a05 */
[----:B------:R-:W-:Y:S01]  /*0bd0*/  SHF.R.S32.HI R5, RZ, 0x1f, R16 ;  /* 0x0000001fff057819 */ /* 0x000fe20000011410 */
[----:B------:R-:W-:Y:S01]  /*0be0*/  @!P3 IMAD.MOV R20, RZ, RZ, -R20 ;  /* 0x000000ffff14b224 */ /* 0x000fe200078e0a14 */
[----:B------:R-:W-:Y:S01]  /*0bf0*/  @!P4 LOP3.LUT R20, RZ, R18, RZ, 0x33, !PT ;  /* 0x00000012ff14c212 */ /* 0x000fe200078e33ff */
[----:B------:R-:W-:Y:S01]  /*0c00*/  IMAD R4, R21, R4, R23 ;  /* 0x0000000415047224 */ /* 0x000fe200078e0217 */
[----:B------:R-:W-:Y:S01]  /*0c10*/  LEA.HI R16, R5, R16, RZ, 0x7 ;  /* 0x0000001005107211 */ /* 0x000fe200078f38ff */
[----:B------:R-:W-:Y:S01]  /*0c20*/  IMAD.MOV R17, RZ, RZ, -R17 ;  /* 0x000000ffff117224 */ /* 0x000fe200078e0a11 */
[----:B------:R-:W-:Y:S01]  /*0c30*/  LOP3.LUT R5, RZ, R19, RZ, 0x33, !PT ;  /* 0x00000013ff057212 */ /* 0x000fe200078e33ff */
[----:B------:R-:W-:Y:S01]  /*0c40*/  IMAD.MOV R13, RZ, RZ, -R13 ;  /* 0x000000ffff0d7224 */ /* 0x000fe200078e0a0d */
[C---:B------:R-:W-:Y:S01]  /*0c50*/  ISETP.GT.U32.AND P3, PT, R21.reuse, R4, PT ;  /* 0x000000041500720c */ /* 0x040fe20003f64070 */
[C---:B------:R-:W-:Y:S01]  /*0c60*/  IMAD R17, R21.reuse, R17, R22 ;  /* 0x0000001115117224 */ /* 0x040fe200078e0216 */
[----:B------:R-:W1:Y:S01]  /*0c70*/  LDC R23, c[0x0][0x23c] ;  /* 0x00008f00ff177b82 */ /* 0x000e620000000800 */
[--C-:B------:R-:W-:Y:S01]  /*0c80*/  @!P0 IMAD.IADD R12, R12, 0x1, -R21.reuse ;  /* 0x000000010c0c8824 */ /* 0x100fe200078e0a15 */
[----:B------:R-:W-:Y:S01]  /*0c90*/  ISETP.GE.AND P0, PT, R26, RZ, PT ;  /* 0x000000ff1a00720c */ /* 0x000fe20003f06270 */
[--C-:B------:R-:W-:Y:S01]  /*0ca0*/  @!P2 IMAD.IADD R14, R14, 0x1, -R21.reuse ;  /* 0x000000010e0ea824 */ /* 0x100fe200078e0a15 */
[C---:B------:R-:W-:Y:S01]  /*0cb0*/  ISETP.GT.U32.AND P2, PT, R21.reuse, R17, PT ;  /* 0x000000111500720c */ /* 0x040fe20003f44070 */
[----:B------:R-:W-:Y:S01]  /*0cc0*/  IMAD R15, R21, R13, R24 ;  /* 0x0000000d150f7224 */ /* 0x000fe200078e0218 */
[----:B------:R-:W-:Y:S01]  /*0cd0*/  SHF.R.S32.HI R16, RZ, 0x7, R16 ;  /* 0x00000007ff107819 */ /* 0x000fe20000011410 */
[----:B------:R-:W-:-:S02]  /*0ce0*/  @!P5 IMAD.IADD R9, R9, 0x1, -R21 ;  /* 0x000000010909d824 */ /* 0x000fc400078e0a15 */
[--C-:B------:R-:W-:Y:S01]  /*0cf0*/  @!P1 IMAD.IADD R6, R6, 0x1, -R21.reuse ;  /* 0x0000000106069824 */ /* 0x100fe200078e0a15 */
[C---:B------:R-:W-:Y:S01]  /*0d00*/  ISETP.GT.U32.AND P1, PT, R21.reuse, R15, PT ;  /* 0x0000000f1500720c */ /* 0x040fe20003f24070 */
[--C-:B------:R-:W-:Y:S01]  /*0d10*/  @!P3 IMAD.IADD R4, R4, 0x1, -R21.reuse ;  /* 0x000000010404b824 */ /* 0x100fe200078e0a15 */
[C---:B------:R-:W-:Y:S01]  /*0d20*/  ISETP.GT.U32.AND P3, PT, R21.reuse, R12, PT ;  /* 0x0000000c1500720c */ /* 0x040fe20003f64070 */
[--C-:B------:R-:W-:Y:S01]  /*0d30*/  @!P6 IMAD.IADD R10, R10, 0x1, -R21.reuse ;  /* 0x000000010a0ae824 */ /* 0x100fe200078e0a15 */
[C---:B------:R-:W-:Y:S01]  /*0d40*/  ISETP.GT.U32.AND P4, PT, R21.reuse, R9, PT ;  /* 0x000000091500720c */ /* 0x040fe20003f84070 */
[----:B------:R-:W-:Y:S01]  /*0d50*/  IMAD R20, R20, UR4, RZ ;  /* 0x0000000414147c24 */ /* 0x000fe2000f8e02ff */
[----:B------:R-:W-:Y:S01]  /*0d60*/  ISETP.GT.U32.AND P6, PT, R21, R6, PT ;  /* 0x000000061500720c */ /* 0x000fe20003fc4070 */
[--C-:B------:R-:W-:Y:S01]  /*0d70*/  @!P2 IMAD.IADD R17, R17, 0x1, -R21.reuse ;  /* 0x000000011111a824 */ /* 0x100fe200078e0a15 */
[----:B------:R-:W-:Y:S01]  /*0d80*/  ISETP.GE.AND P2, PT, R27, RZ, PT ;  /* 0x000000ff1b00720c */ /* 0x000fe20003f46270 */
[----:B------:R-:W-:Y:S01]  /*0d90*/  IMAD.SHL.U32 R13, R2, 0x2, RZ ;  /* 0x00000002020d7824 */ /* 0x000fe200078e00ff */
[----:B------:R-:W-:Y:S01]  /*0da0*/  ISETP.GT.U32.AND P5, PT, R21, R10, PT ;  /* 0x0000000a1500720c */ /* 0x000fe20003fa4070 */
[----:B------:R-:W-:Y:S01]  /*0db0*/  UMOV UR4, URZ ;  /* 0x0000003f00047c82 */ /* 0x000fe20008000000 */
[----:B------:R-:W-:Y:S01]  /*0dc0*/  CS2R R26, SRZ ;  /* 0x00000000001a7805 */ /* 0x000fe2000001ff00 */
[--C-:B------:R-:W-:Y:S01]  /*0dd0*/  @!P1 IMAD.IADD R15, R15, 0x1, -R21.reuse ;  /* 0x000000010f0f9824 */ /* 0x100fe200078e0a15 */
[C---:B------:R-:W-:Y:S01]  /*0de0*/  ISETP.GT.U32.AND P1, PT, R21.reuse, R14, PT ;  /* 0x0000000e1500720c */ /* 0x040fe20003f24070 */
[--C-:B------:R-:W-:Y:S01]  /*0df0*/  @!P3 IMAD.IADD R12, R12, 0x1, -R21.reuse ;  /* 0x000000010c0cb824 */ /* 0x100fe200078e0a15 */
[----:B------:R-:W-:Y:S01]  /*0e00*/  ISETP.GT.U32.AND P3, PT, R21, R17, PT ;  /* 0x000000111500720c */ /* 0x000fe20003f64070 */
[--C-:B------:R-:W-:Y:S01]  /*0e10*/  @!P4 IMAD.IADD R9, R9, 0x1, -R21.reuse ;  /* 0x000000010909c824 */ /* 0x100fe200078e0a15 */
[C---:B------:R-:W-:Y:S01]  /*0e20*/  ISETP.GT.U32.AND P4, PT, R21.reuse, R4, PT ;  /* 0x000000041500720c */ /* 0x040fe20003f84070 */
[----:B------:R-:W-:Y:S01]  /*0e30*/  @!P6 IMAD.IADD R6, R6, 0x1, -R21 ;  /* 0x000000010606e824 */ /* 0x000fe200078e0a15 */
[----:B------:R-:W-:Y:S01]  /*0e40*/  ISETP.GT.U32.AND P6, PT, R21, R15, PT ;  /* 0x0000000f1500720c */ /* 0x000fe20003fc4070 */
[----:B------:R-:W-:Y:S01]  /*0e50*/  @!P2 IMAD.MOV R9, RZ, RZ, -R9 ;  /* 0x000000ffff09a224 */ /* 0x000fe200078e0a09 */
[----:B------:R-:W-:Y:S01]  /*0e60*/  ISETP.GE.AND P2, PT, R32, RZ, PT ;  /* 0x000000ff2000720c */ /* 0x000fe20003f46270 */
[----:B------:R-:W-:Y:S01]  /*0e70*/  @!P0 IMAD.MOV R6, RZ, RZ, -R6 ;  /* 0x000000ffff068224 */ /* 0x000fe200078e0a06 */
[----:B------:R-:W-:Y:S01]  /*0e80*/  ISETP.GE.AND P0, PT, R28, RZ, PT ;  /* 0x000000ff1c00720c */ /* 0x000fe20003f06270 */
[--C-:B------:R-:W-:Y:S01]  /*0e90*/  @!P5 IMAD.IADD R10, R10, 0x1, -R21.reuse ;  /* 0x000000010a0ad824 */ /* 0x100fe200078e0a15 */
[----:B------:R-:W-:Y:S01]  /*0ea0*/  ISETP.GE.AND P5, PT, R25, RZ, PT ;  /* 0x000000ff1900720c */ /* 0x000fe20003fa6270 */
[--C-:B------:R-:W-:Y:S01]  /*0eb0*/  @!P1 IMAD.IADD R14, R14, 0x1, -R21.reuse ;  /* 0x000000010e0e9824 */ /* 0x100fe200078e0a15 */
[----:B------:R-:W-:Y:S01]  /*0ec0*/  ISETP.GE.AND P1, PT, R29, RZ, PT ;  /* 0x000000ff1d00720c */ /* 0x000fe20003f26270 */
[--C-:B------:R-:W-:Y:S01]  /*0ed0*/  @!P3 IMAD.IADD R17, R17, 0x1, -R21.reuse ;  /* 0x000000011111b824 */ /* 0x100fe200078e0a15 */
[----:B------:R-:W-:Y:S01]  /*0ee0*/  ISETP.NE.AND P3, PT, R19, RZ, PT ;  /* 0x000000ff1300720c */ /* 0x000fe20003f65270 */
[--C-:B------:R-:W-:Y:S01]  /*0ef0*/  @!P4 IMAD.IADD R4, R4, 0x1, -R21.reuse ;  /* 0x000000010404c824 */ /* 0x100fe200078e0a15 */
[----:B------:R-:W2:Y:S01]  /*0f00*/  LDC R19, c[0x0][0x240] ;  /* 0x00009000ff137b82 */ /* 0x000ea20000000800 */
[----:B------:R-:W-:Y:S01]  /*0f10*/  ISETP.NE.U32.AND P4, PT, R3, RZ, PT ;  /* 0x000000ff0300720c */ /* 0x000fe20003f85070 */
[----:B------:R-:W-:Y:S01]  /*0f20*/  @!P6 IMAD.IADD R15, R15, 0x1, -R21 ;  /* 0x000000010f0fe824 */ /* 0x000fe200078e0a15 */
[----:B------:R-:W-:-:S02]  /*0f30*/  ISETP.GE.AND P6, PT, R30, RZ, PT ;  /* 0x000000ff1e00720c */ /* 0x000fc40003fc6270 */
[----:B------:R-:W-:Y:S02]  /*0f40*/  CS2R R24, SRZ ;  /* 0x0000000000187805 */ /* 0x000fe4000001ff00 */
[----:B------:R-:W-:Y:S01]  /*0f50*/  SEL R18, RZ, 0x90, !P4 ;  /* 0x00000090ff127807 */ /* 0x000fe20006000000 */
[----:B------:R-:W-:Y:S01]  /*0f60*/  @!P0 IMAD.MOV R10, RZ, RZ, -R10 ;  /* 0x000000ffff0a8224 */ /* 0x000fe200078e0a0a */
[----:B------:R-:W-:Y:S01]  /*0f70*/  ISETP.GE.AND P4, PT, R31, RZ, PT ;  /* 0x000000ff1f00720c */ /* 0x000fe20003f86270 */
[----:B------:R-:W-:Y:S01]  /*0f80*/  @!P2 IMAD.MOV R15, RZ, RZ, -R15 ;  /* 0x000000ffff0fa224 */ /* 0x000fe200078e0a0f */
[C---:B------:R-:W-:Y:S01]  /*0f90*/  SEL R6, R5.reuse, R6, !P3 ;  /* 0x0000000605067207 */ /* 0x040fe20005800000 */
[----:B------:R-:W-:Y:S01]  /*0fa0*/  @!P1 IMAD.MOV R12, RZ, RZ, -R12 ;  /* 0x000000ffff0c9224 */ /* 0x000fe200078e0a0c */
[C---:B------:R-:W-:Y:S01]  /*0fb0*/  SEL R9, R5.reuse, R9, !P3 ;  /* 0x0000000905097207 */ /* 0x040fe20005800000 */
[----:B------:R-:W-:Y:S01]  /*0fc0*/  @!P5 IMAD.MOV R17, RZ, RZ, -R17 ;  /* 0x000000ffff11d224 */ /* 0x000fe200078e0a11 */
[----:B------:R-:W-:-:S02]  /*0fd0*/  SEL R10, R5, R10, !P3 ;  /* 0x0000000a050a7207 */ /* 0x000fc40005800000 */
[C---:B------:R-:W-:Y:S01]  /*0fe0*/  SEL R12, R5.reuse, R12, !P3 ;  /* 0x0000000c050c7207 */ /* 0x040fe20005800000 */
[----:B------:R-:W-:Y:S01]  /*0ff0*/  @!P6 IMAD.MOV R14, RZ, RZ, -R14 ;  /* 0x000000ffff0ee224 */ /* 0x000fe200078e0a0e */
[C---:B------:R-:W-:Y:S02]  /*1000*/  SEL R15, R5.reuse, R15, !P3 ;  /* 0x0000000f050f7207 */ /* 0x040fe40005800000 */
[----:B------:R-:W-:Y:S01]  /*1010*/  LEA R54, P0, R20, UR8, 0x1 ;  /* 0x0000000814367c11 */ /* 0x000fe2000f8008ff */
[----:B------:R-:W-:Y:S01]  /*1020*/  @!P4 IMAD.MOV R4, RZ, RZ, -R4 ;  /* 0x000000ffff04c224 */ /* 0x000fe200078e0a04 */
[C---:B------:R-:W-:Y:S01]  /*1030*/  SEL R14, R5.reuse, R14, !P3 ;  /* 0x0000000e050e7207 */ /* 0x040fe20005800000 */
[----:B------:R-:W-:Y:S01]  /*1040*/  UIADD3 UR8, UP0, UR12, 0x80, URZ ;  /* 0x000000800c087890 */ /* 0x000fe2000ff1e03f */
[----:B------:R-:W-:Y:S01]  /*1050*/  LOP3.LUT R13, R18, R13, RZ, 0x3c, !PT ;  /* 0x0000000d120d7212 */ /* 0x000fe200078e3cff */
[-C--:B--2---:R-:W-:Y:S01]  /*1060*/  IMAD R12, R12, R19.reuse, RZ ;  /* 0x000000130c0c7224 */ /* 0x084fe200078e02ff */
[C---:B------:R-:W-:Y:S01]  /*1070*/  SEL R4, R5.reuse, R4, !P3 ;  /* 0x0000000405047207 */ /* 0x040fe20005800000 */
[----:B------:R-:W-:Y:S01]  /*1080*/  IMAD R6, R6, R19, RZ ;  /* 0x0000001306067224 */ /* 0x000fe200078e02ff */
[----:B------:R-:W-:Y:S01]  /*1090*/  SEL R5, R5, R17, !P3 ;  /* 0x0000001105057207 */ /* 0x000fe20005800000 */
[-C--:B------:R-:W-:Y:S01]  /*10a0*/  IMAD R9, R9, R19.reuse, RZ ;  /* 0x0000001309097224 */ /* 0x080fe200078e02ff */
[-C--:B0-----:R-:W-:Y:S01]  /*10b0*/  LEA R68, P3, R12, R112.reuse, 0x1 ;  /* 0x000000700c447211 */ /* 0x081fe200078608ff */
[-C--:B------:R-:W-:Y:S01]  /*10c0*/  IMAD R4, R4, R19.reuse, RZ ;  /* 0x0000001304047224 */ /* 0x080fe200078e02ff */
[-C--:B------:R-:W-:Y:S01]  /*10d0*/  LEA R76, P6, R6, R112.reuse, 0x1 ;  /* 0x00000070064c7211 */ /* 0x080fe200078c08ff */
[----:B------:R-:W-:Y:S01]  /*10e0*/  IMAD R10, R10, R19, RZ ;  /* 0x000000130a0a7224 */ /* 0x000fe200078e02ff */
[----:B------:R-:W-:Y:S01]  /*10f0*/  LEA.HI.X.SX32 R69, R12, R113, 0x1, P3 ;  /* 0x000000710c457211 */ /* 0x000fe200018f0eff */
[-C--:B------:R-:W-:Y:S01]  /*1100*/  IMAD R14, R14, R19.reuse, RZ ;  /* 0x000000130e0e7224 */ /* 0x080fe200078e02ff */
[----:B------:R-:W0:Y:S01]  /*1110*/  LDC R12, c[0x0][0x238] ;  /* 0x00008e00ff0c7b82 */ /* 0x000e220000000800 */
[-C--:B------:R-:W-:Y:S01]  /*1120*/  IMAD R15, R15, R19.reuse, RZ ;  /* 0x000000130f0f7224 */ /* 0x080fe200078e02ff */
[----:B------:R-:W-:Y:S01]  /*1130*/  LEA R110, P5, R4, R112, 0x1 ;  /* 0x00000070046e7211 */ /* 0x000fe200078a08ff */
[----:B------:R-:W-:Y:S01]  /*1140*/  IMAD R5, R5, R19, RZ ;  /* 0x0000001305057224 */ /* 0x000fe200078e02ff */
[----:B------:R-:W-:-:S02]  /*1150*/  LEA.HI.X.SX32 R77, R6, R113, 0x1, P6 ;  /* 0x00000071064d7211 */ /* 0x000fc400030f0eff */
[-C--:B------:R-:W-:Y:S02]  /*1160*/  LEA R72, P1, R9, R112.reuse, 0x1 ;  /* 0x0000007009487211 */ /* 0x080fe400078208ff */
[-C--:B------:R-:W-:Y:S02]  /*1170*/  LEA R80, P2, R10, R112.reuse, 0x1 ;  /* 0x000000700a507211 */ /* 0x080fe400078408ff */
[-C--:B------:R-:W-:Y:S02]  /*1180*/  LEA R74, P4, R14, R112.reuse, 0x1 ;  /* 0x000000700e4a7211 */ /* 0x080fe400078808ff */
[----:B------:R-:W-:Y:S02]  /*1190*/  LEA R70, P6, R15, R112, 0x1 ;  /* 0x000000700f467211 */ /* 0x000fe400078c08ff */
[-C--:B------:R-:W-:Y:S01]  /*11a0*/  LEA.HI.X.SX32 R111, R4, R113.reuse, 0x1, P5 ;  /* 0x00000071046f7211 */ /* 0x080fe200028f0eff */
[----:B------:R-:W-:Y:S01]  /*11b0*/  IMAD.SHL.U32 R4, R0, 0x20, RZ ;  /* 0x0000002000047824 */ /* 0x000fe200078e00ff */
[----:B------:R-:W-:-:S02]  /*11c0*/  LEA.HI.X.SX32 R73, R9, R113, 0x1, P1 ;  /* 0x0000007109497211 */ /* 0x000fc400008f0eff */
[-C--:B------:R-:W-:Y:S02]  /*11d0*/  LEA.HI.X.SX32 R81, R10, R113.reuse, 0x1, P2 ;  /* 0x000000710a517211 */ /* 0x080fe400010f0eff */
[-C--:B------:R-:W-:Y:S02]  /*11e0*/  LEA.HI.X.SX32 R75, R14, R113.reuse, 0x1, P4 ;  /* 0x000000710e4b7211 */ /* 0x080fe400020f0eff */
[-C--:B------:R-:W-:Y:S02]  /*11f0*/  LEA.HI.X.SX32 R71, R15, R113.reuse, 0x1, P6 ;  /* 0x000000710f477211 */ /* 0x080fe400030f0eff */
[----:B------:R-:W-:Y:S01]  /*1200*/  LEA.HI.X.SX32 R55, R20, UR9, 0x1, P0 ;  /* 0x0000000914377c11 */ /* 0x000fe200080f0eff */
[-C--:B0-----:R-:W-:Y:S01]  /*1210*/  IMAD R33, R33, R12.reuse, RZ ;  /* 0x0000000c21217224 */ /* 0x081fe200078e02ff */
[C---:B------:R-:W-:Y:S01]  /*1220*/  LOP3.LUT R28, R11.reuse, 0x7c, RZ, 0xfc, !PT ;  /* 0x0000007c0b1c7812 */ /* 0x040fe200078efcff */
[-C--:B------:R-:W-:Y:S01]  /*1230*/  IMAD R34, R34, R12.reuse, RZ ;  /* 0x0000000c22227224 */ /* 0x080fe200078e02ff */
[----:B------:R-:W-:Y:S01]  /*1240*/  LOP3.LUT R29, R11, 0x78, RZ, 0xfc, !PT ;  /* 0x000000780b1d7812 */ /* 0x000fe200078efcff */
[-C--:B------:R-:W-:Y:S01]  /*1250*/  IMAD R35, R35, R12.reuse, RZ ;  /* 0x0000000c23237224 */ /* 0x080fe200078e02ff */
        /* <DEDUP_REMOVED lines=18> */
[----:B------:R-:W-:Y:S01]  /*1380*/  LOP3.LUT R14, R0, 0x7f, RZ, 0xc0, !PT ;  /* 0x0000007f000e7812 */ /* 0x000fe200078ec0ff */
[----:B------:R-:W-:Y:S01]  /*1390*/  IMAD R40, R40, R12, RZ ;  /* 0x0000000c28287224 */ /* 0x000fe200078e02ff */
[----:B------:R-:W-:Y:S01]  /*13a0*/  LEA R112, P1, R5, R112, 0x1 ;  /* 0x0000007005707211 */ /* 0x000fe200078208ff */
[-C--:B------:R-:W-:Y:S01]  /*13b0*/  IMAD R41, R41, R12.reuse, RZ ;  /* 0x0000000c29297224 */ /* 0x080fe200078e02ff */
[----:B------:R-:W-:Y:S01]  /*13c0*/  LOP3.LUT R20, R13, 0x800, R4, 0xf8, !PT ;  /* 0x000008000d147812 */ /* 0x000fe200078ef804 */
[-C--:B------:R-:W-:Y:S01]  /*13d0*/  IMAD R42, R42, R12.reuse, RZ ;  /* 0x0000000c2a2a7224 */ /* 0x080fe200078e02ff */
[----:B------:R-:W-:Y:S01]  /*13e0*/  LEA.HI.X.SX32 R113, R5, R113, 0x1, P1 ;  /* 0x0000007105717211 */ /* 0x000fe200008f0eff */
[-C--:B------:R-:W-:Y:S01]  /*13f0*/  IMAD R43, R43, R12.reuse, RZ ;  /* 0x0000000c2b2b7224 */ /* 0x080fe200078e02ff */
[----:B------:R-:W-:Y:S01]  /*1400*/  UIADD3.X UR9, UR4, 0x40000040, URZ, UP0, !UPT ;  /* 0x4000004004097890 */ /* 0x000fe200087fe43f */
[-C--:B------:R-:W-:Y:S01]  /*1410*/  IMAD R44, R44, R12.reuse, RZ ;  /* 0x0000000c2c2c7224 */ /* 0x080fe200078e02ff */
[----:B------:R-:W-:Y:S01]  /*1420*/  LOP3.LUT R21, R20, 0x40, RZ, 0x3c, !PT ;  /* 0x0000004014157812 */ /* 0x000fe200078e3cff */
[-C--:B------:R-:W-:Y:S01]  /*1430*/  IMAD R45, R45, R12.reuse, RZ ;  /* 0x0000000c2d2d7224 */ /* 0x080fe200078e02ff */
[----:B------:R-:W-:Y:S01]  /*1440*/  SHF.R.U32.HI R6, RZ, 0x5, R0 ;  /* 0x00000005ff067819 */ /* 0x000fe20000011600 */
[-C--:B------:R-:W-:Y:S01]  /*1450*/  IMAD R46, R46, R12.reuse, RZ ;  /* 0x0000000c2e2e7224 */ /* 0x080fe200078e02ff */
[----:B------:R-:W-:Y:S01]  /*1460*/  LOP3.LUT R20, R20, 0x60, RZ, 0x3c, !PT ;  /* 0x0000006014147812 */ /* 0x000fe200078e3cff */
[-C--:B------:R-:W-:Y:S01]  /*1470*/  IMAD R47, R47, R12.reuse, RZ ;  /* 0x0000000c2f2f7224 */ /* 0x080fe200078e02ff */
[----:B------:R-:W-:Y:S01]  /*1480*/  UIADD3.64 UR16, UR8, 0x80, URZ ;  /* 0x0000008008107897 */ /* 0x000fe2000fffe03f */
        /* <DEDUP_REMOVED lines=10> */
[----:B------:R-:W-:-:S02]  /*1530*/  IMAD R19, R19, R12, RZ ;  /* 0x0000000c13137224 */ /* 0x000fc400078e02ff */
[-C--:B------:R-:W-:Y:S02]  /*1540*/  IMAD R18, R18, R12.reuse, RZ ;  /* 0x0000000c12127224 */ /* 0x080fe400078e02ff */
[-C--:B------:R-:W-:Y:S02]  /*1550*/  IMAD R17, R17, R12.reuse, RZ ;  /* 0x0000000c11117224 */ /* 0x080fe400078e02ff */
[-C--:B------:R-:W-:Y:S02]  /*1560*/  IMAD R9, R9, R12.reuse, RZ ;  /* 0x0000000c09097224 */ /* 0x080fe400078e02ff */
[-C--:B------:R-:W-:Y:S02]  /*1570*/  IMAD R10, R10, R12.reuse, RZ ;  /* 0x0000000c0a0a7224 */ /* 0x080fe400078e02ff */
[-C--:B------:R-:W-:Y:S02]  /*1580*/  IMAD R11, R11, R12.reuse, RZ ;  /* 0x0000000c0b0b7224 */ /* 0x080fe400078e02ff */
[----:B------:R-:W-:-:S02]  /*1590*/  IMAD R15, R15, R12, RZ ;  /* 0x0000000c0f0f7224 */ /* 0x000fc400078e02ff */
[----:B-1----:R-:W-:Y:S02]  /*15a0*/  IMAD R13, R14, R23, RZ ;  /* 0x000000170e0d7224 */ /* 0x002fe400078e02ff */
[----:B------:R-:W-:Y:S02]  /*15b0*/  IMAD.SHL.U32 R5, R0, 0x2, RZ ;  /* 0x0000000200057824 */ /* 0x000fe400078e00ff */
[----:B------:R-:W-:Y:S02]  /*15c0*/  IMAD.SHL.U32 R12, R12, 0x80, RZ ;  /* 0x000000800c0c7824 */ /* 0x000fe400078e00ff */
[----:B------:R-:W-:-:S07]  /*15d0*/  IMAD.SHL.U32 R23, R23, 0x80, RZ ;  /* 0x0000008017177824 */ /* 0x000fce00078e00ff */
.L_x_1:
[----:B------:R-:W-:Y:S01]  /*15e0*/  SHF.R.U32.HI R66, RZ, 0x6, R0 ;  /* 0x00000006ff427819 */ /* 0x000fe20000011600 */
[----:B------:R-:W-:Y:S01]  /*15f0*/  IMAD.WIDE R58, R11, 0x2, R54 ;  /* 0x000000020b3a7825 */ /* 0x000fe200078e0236 */
[----:B------:R-:W-:Y:S02]  /*1600*/  PRMT R83, RZ, 0x7610, R83 ;  /* 0x00007610ff537816 */ /* 0x000fe40000000053 */
[----:B------:R-:W-:Y:S02]  /*1610*/  SGXT.U32 R66, R66, 0x2 ;  /* 0x000000024242781a */ /* 0x000fe40000000000 */
[----:B------:R-:W-:Y:S02]  /*1620*/  LOP3.LUT R53, R0, 0x7f, RZ, 0xc0, !PT ;  /* 0x0000007f00357812 */ /* 0x000fe400078ec0ff */
[C---:B------:R-:W-:Y:S02]  /*1630*/  ISETP.GE.AND P1, PT, R66.reuse, UR40, PT ;  /* 0x0000002842007c0c */ /* 0x040fe4000bf26270 */
[----:B------:R-:W-:-:S02]  /*1640*/  LOP3.LUT R14, R66, 0x4, RZ, 0xfc, !PT ;  /* 0x00000004420e7812 */ /* 0x000fc400078efcff */
[----:B------:R-:W-:Y:S02]  /*1650*/  LOP3.LUT R22, R66, 0x8, RZ, 0xfc, !PT ;  /* 0x0000000842167812 */ /* 0x000fe400078efcff */
[----:B------:R-:W-:Y:S02]  /*1660*/  ISETP.GE.AND P3, PT, R14, UR40, PT ;  /* 0x000000280e007c0c */ /* 0x000fe4000bf66270 */
[----:B------:R-:W-:Y:S02]  /*1670*/  LOP3.LUT R14, R66, 0xc, RZ, 0xfc, !PT ;  /* 0x0000000c420e7812 */ /* 0x000fe400078efcff */
[----:B------:R-:W-:Y:S02]  /*1680*/  ISETP.GE.AND P4, PT, R22, UR40, PT ;  /* 0x0000002816007c0c */ /* 0x000fe4000bf86270 */
[----:B------:R-:W-:Y:S01]  /*1690*/  ISETP.GE.AND P2, PT, R14, UR40, PT ;  /* 0x000000280e007c0c */ /* 0x000fe2000bf46270 */
[----:B------:R-:W-:Y:S01]  /*16a0*/  IMAD.WIDE R56, R15, 0x2, R54 ;  /* 0x000000020f387825 */ /* 0x000fe200078e0236 */
[----:B------:R-:W-:Y:S01]  /*16b0*/  LOP3.LUT R22, R66, 0x10, RZ, 0xfc, !PT ;  /* 0x0000001042167812 */ /* 0x000fe200078efcff */
[----:B------:R-:W2:Y:S01]  /*16c0*/  @!P1 LDG.E.U16 R83, desc[UR6][R58.64] ;  /* 0x000000063a539981 */ /* 0x000ea2000c1e1500 */
[----:B------:R-:W-:-:S02]  /*16d0*/  PRMT R96, RZ, 0x7610, R96 ;  /* 0x00007610ff607816 */ /* 0x000fc40000000060 */
[----:B------:R-:W-:Y:S02]  /*16e0*/  ISETP.GE.AND P0, PT, R53, UR40, PT ;  /* 0x0000002835007c0c */ /* 0x000fe4000bf06270 */
[C---:B------:R-:W-:Y:S02]  /*16f0*/  LOP3.LUT R53, R66.reuse, 0x14, RZ, 0xfc, !PT ;  /* 0x0000001442357812 */ /* 0x040fe400078efcff */
[----:B------:R-:W-:Y:S01]  /*1700*/  LOP3.LUT R14, R66, 0x18, RZ, 0xfc, !PT ;  /* 0x00000018420e7812 */ /* 0x000fe200078efcff */
[----:B------:R0:W3:Y:S01]  /*1710*/  @!P3 LDG.E.U16 R96, desc[UR6][R56.64] ;  /* 0x000000063860b981 */ /* 0x0000e2000c1e1500 */
[----:B------:R-:W-:Y:S01]  /*1720*/  ISETP.GE.AND P1, PT, R22, UR40, PT ;  /* 0x0000002816007c0c */ /* 0x000fe2000bf26270 */
[----:B------:R-:W-:Y:S01]  /*1730*/  IMAD.WIDE R60, R10, 0x2, R54 ;  /* 0x000000020a3c7825 */ /* 0x000fe200078e0236 */
[----:B------:R-:W-:Y:S02]  /*1740*/  PRMT R97, RZ, 0x7610, R97 ;  /* 0x00007610ff617816 */ /* 0x000fe40000000061 */
[----:B------:R-:W-:Y:S01]  /*1750*/  PRMT R95, RZ, 0x7610, R95 ;  /* 0x00007610ff5f7816 */ /* 0x000fe2000000005f */
[----:B------:R-:W-:Y:S01]  /*1760*/  IMAD.WIDE R62, R9, 0x2, R54 ;  /* 0x00000002093e7825 */ /* 0x000fe200078e0236 */
[----:B------:R-:W-:-:S02]  /*1770*/  ISETP.GE.AND P5, PT, R53, UR40, PT ;  /* 0x0000002835007c0c */ /* 0x000fc4000bfa6270 */
[----:B------:R-:W-:Y:S01]  /*1780*/  ISETP.GE.AND P3, PT, R14, UR40, PT ;  /* 0x000000280e007c0c */ /* 0x000fe2000bf66270 */
[----:B------:R-:W-:Y:S01]  /*1790*/  IMAD.WIDE R64, R17, 0x2, R54 ;  /* 0x0000000211407825 */ /* 0x000fe200078e0236 */
[C---:B------:R-:W-:Y:S01]  /*17a0*/  LOP3.LUT R14, R66.reuse, 0x1c, RZ, 0xfc, !PT ;  /* 0x0000001c420e7812 */ /* 0x040fe200078efcff */
[----:B------:R-:W4:Y:S01]  /*17b0*/  @!P4 LDG.E.U16 R97, desc[UR6][R60.64] ;  /* 0x000000063c61c981 */ /* 0x000f22000c1e1500 */
[----:B------:R-:W-:Y:S02]  /*17c0*/  LOP3.LUT R22, R66, 0x20, RZ, 0xfc, !PT ;  /* 0x0000002042167812 */ /* 0x000fe400078efcff */
[----:B------:R-:W-:Y:S01]  /*17d0*/  PRMT R99, RZ, 0x7610, R99 ;  /* 0x00007610ff637816 */ /* 0x000fe20000000063 */
[----:B------:R1:W5:Y:S01]  /*17e0*/  @!P2 LDG.E.U16 R95, desc[UR6][R62.64] ;  /* 0x000000063e5fa981 */ /* 0x000362000c1e1500 */
[----:B------:R-:W-:Y:S02]  /*17f0*/  ISETP.GE.AND P4, PT, R14, UR40, PT ;  /* 0x000000280e007c0c */ /* 0x000fe4000bf86270 */
[----:B------:R-:W-:-:S02]  /*1800*/  ISETP.GE.AND P2, PT, R22, UR40, PT ;  /* 0x0000002816007c0c */ /* 0x000fc4000bf46270 */
[----:B------:R-:W-:Y:S01]  /*1810*/  LOP3.LUT R14, R66, 0x24, RZ, 0xfc, !PT ;  /* 0x00000024420e7812 */ /* 0x000fe200078efcff */
[----:B0-----:R-:W-:Y:S01]  /*1820*/  IMAD.WIDE R56, R18, 0x2, R54 ;  /* 0x0000000212387825 */ /* 0x001fe200078e0236 */
[----:B------:R-:W-:Y:S01]  /*1830*/  PRMT R94, RZ, 0x7610, R94 ;  /* 0x00007610ff5e7816 */ /* 0x000fe2000000005e */
[----:B------:R0:W3:Y:S01]  /*1840*/  @!P1 LDG.E.U16 R99, desc[UR6][R64.64] ;  /* 0x0000000640639981 */ /* 0x0000e2000c1e1500 */
[----:B------:R-:W-:Y:S01]  /*1850*/  PRMT R53, RZ, 0x7610, R53 ;  /* 0x00007610ff357816 */ /* 0x000fe20000000035 */
[--C-:B------:R-:W-:Y:S01]  /*1860*/  IMAD.WIDE R58, R19, 0x2, R54.reuse ;  /* 0x00000002133a7825 */ /* 0x100fe200078e0236 */
[----:B------:R-:W-:Y:S02]  /*1870*/  LOP3.LUT R22, R66, 0x28, RZ, 0xfc, !PT ;  /* 0x0000002842167812 */ /* 0x000fe400078efcff */
[----:B------:R-:W-:Y:S01]  /*1880*/  ISETP.GE.AND P1, PT, R14, UR40, PT ;  /* 0x000000280e007c0c */ /* 0x000fe2000bf26270 */
[----:B------:R-:W5:Y:S01]  /*1890*/  @!P5 LDG.E.U16 R94, desc[UR6][R56.64] ;  /* 0x00000006385ed981 */ /* 0x000f62000c1e1500 */
[----:B------:R-:W-:Y:S01]  /*18a0*/  LOP3.LUT R14, R66, 0x2c, RZ, 0xfc, !PT ;  /* 0x0000002c420e7812 */ /* 0x000fe200078efcff */
[----:B-1----:R-:W-:Y:S01]  /*18b0*/  IMAD.WIDE R62, R51, 0x2, R54 ;  /* 0x00000002333e7825 */ /* 0x002fe200078e0236 */
[----:B------:R-:W-:Y:S01]  /*18c0*/  PRMT R79, RZ, 0x7610, R79 ;  /* 0x00007610ff4f7816 */ /* 0x000fe2000000004f */
[----:B------:R1:W5:Y:S01]  /*18d0*/  @!P3 LDG.E.U16 R53, desc[UR6][R58.64] ;  /* 0x000000063a35b981 */ /* 0x000362000c1e1500 */
[----:B------:R-:W-:-:S02]  /*18e0*/  ISETP.GE.AND P5, PT, R22, UR40, PT ;  /* 0x0000002816007c0c */ /* 0x000fc4000bfa6270 */
[----:B------:R-:W-:Y:S02]  /*18f0*/  ISETP.GE.AND P3, PT, R14, UR40, PT ;  /* 0x000000280e007c0c */ /* 0x000fe4000bf66270 */
[----:B------:R-:W-:Y:S01]  /*1900*/  LOP3.LUT R22, R66, 0x34, RZ, 0xfc, !PT ;  /* 0x0000003442167812 */ /* 0x000fe200078efcff */
[----:B------:R-:W-:Y:S01]  /*1910*/  IMAD.WIDE R60, R52, 0x2, R54 ;  /* 0x00000002343c7825 */ /* 0x000fe200078e0236 */
[----:B------:R-:W-:Y:S01]  /*1920*/  PRMT R93, RZ, 0x7610, R93 ;  /* 0x00007610ff5d7816 */ /* 0x000fe2000000005d */
[----:B------:R-:W5:Y:S01]  /*1930*/  @!P2 LDG.E.U16 R79, desc[UR6][R62.64] ;  /* 0x000000063e4fa981 */ /* 0x000f62000c1e1500 */
[----:B------:R-:W-:Y:S02]  /*1940*/  LOP3.LUT R14, R66, 0x30, RZ, 0xfc, !PT ;  /* 0x00000030420e7812 */ /* 0x000fe400078efcff */
[----:B------:R-:W-:Y:S02]  /*1950*/  ISETP.GE.AND P2, PT, R22, UR40, PT ;  /* 0x0000002816007c0c */ /* 0x000fe4000bf46270 */
[----:B------:R-:W-:Y:S01]  /*1960*/  LOP3.LUT R22, R66, 0x3c, RZ, 0xfc, !PT ;  /* 0x0000003c42167812 */ /* 0x000fe200078efcff */
[----:B0-----:R-:W-:Y:S01]  /*1970*/  IMAD.WIDE R64, R50, 0x2, R54 ;  /* 0x0000000232407825 */ /* 0x001fe200078e0236 */
[----:B------:R-:W-:Y:S01]  /*1980*/  PRMT R92, RZ, 0x7610, R92 ;  /* 0x00007610ff5c7816 */ /* 0x000fe2000000005c */
[----:B------:R0:W5:Y:S01]  /*1990*/  @!P4 LDG.E.U16 R93, desc[UR6][R60.64] ;  /* 0x000000063c5dc981 */ /* 0x000162000c1e1500 */
[----:B------:R-:W-:Y:S01]  /*19a0*/  PRMT R91, RZ, 0x7610, R91 ;  /* 0x00007610ff5b7816 */ /* 0x000fe2000000005b */
[----:B-1----:R-:W-:Y:S01]  /*19b0*/  IMAD.WIDE R58, R48, 0x2, R54 ;  /* 0x00000002303a7825 */ /* 0x002fe200078e0236 */
[----:B------:R-:W-:-:S02]  /*19c0*/  ISETP.GE.AND P4, PT, R14, UR40, PT ;  /* 0x000000280e007c0c */ /* 0x000fc4000bf86270 */
[----:B------:R-:W-:Y:S01]  /*19d0*/  PRMT R78, RZ, 0x7610, R78 ;  /* 0x00007610ff4e7816 */ /* 0x000fe2000000004e */
[----:B------:R-:W-:Y:S01]  /*19e0*/  IMAD.WIDE R56, R49, 0x2, R54 ;  /* 0x0000000231387825 */ /* 0x000fe200078e0236 */
[----:B------:R-:W-:Y:S01]  /*19f0*/  LOP3.LUT R14, R66, 0x38, RZ, 0xfc, !PT ;  /* 0x00000038420e7812 */ /* 0x000fe200078efcff */
[----:B------:R1:W5:Y:S01]  /*1a00*/  @!P1 LDG.E.U16 R92, desc[UR6][R64.64] ;  /* 0x00000006405c9981 */ /* 0x000362000c1e1500 */
[----:B------:R-:W-:Y:S02]  /*1a10*/  ISETP.GE.AND P6, PT, R22, UR40, PT ;  /* 0x0000002816007c0c */ /* 0x000fe4000bfc6270 */
[C---:B------:R-:W-:Y:S01]  /*1a20*/  LOP3.LUT R22, R66.reuse, 0x44, RZ, 0xfc, !PT ;  /* 0x0000004442167812 */ /* 0x040fe200078efcff */
[----:B------:R1:W5:Y:S01]  /*1a30*/  @!P3 LDG.E.U16 R91, desc[UR6][R58.64] ;  /* 0x000000063a5bb981 */ /* 0x000362000c1e1500 */
[----:B0-----:R-:W-:Y:S02]  /*1a40*/  LOP3.LUT R60, R66, 0x40, RZ, 0xfc, !PT ;  /* 0x00000040423c7812 */ /* 0x001fe400078efcff */
[----:B------:R-:W-:Y:S01]  /*1a50*/  PRMT R90, RZ, 0x7610, R90 ;  /* 0x00007610ff5a7816 */ /* 0x000fe2000000005a */
[----:B------:R0:W5:Y:S01]  /*1a60*/  @!P5 LDG.E.U16 R78, desc[UR6][R56.64] ;  /* 0x00000006384ed981 */ /* 0x000162000c1e1500 */
[----:B------:R-:W-:Y:S01]  /*1a70*/  ISETP.GE.AND P1, PT, R14, UR40, PT ;  /* 0x000000280e007c0c */ /* 0x000fe2000bf26270 */
[----:B-1----:R-:W-:Y:S01]  /*1a80*/  IMAD.WIDE R64, R46, 0x2, R54 ;  /* 0x000000022e407825 */ /* 0x002fe200078e0236 */
[----:B------:R-:W-:-:S02]  /*1a90*/  ISETP.GE.AND P3, PT, R22, UR40, PT ;  /* 0x0000002816007c0c */ /* 0x000fc4000bf66270 */
[----:B------:R-:W-:Y:S01]  /*1aa0*/  ISETP.GE.AND P5, PT, R60, UR40, PT ;  /* 0x000000283c007c0c */ /* 0x000fe2000bfa6270 */
[----:B------:R-:W-:Y:S01]  /*1ab0*/  IMAD.WIDE R60, R47, 0x2, R54 ;  /* 0x000000022f3c7825 */ /* 0x000fe200078e0236 */
[----:B------:R-:W-:Y:S01]  /*1ac0*/  PRMT R14, RZ, 0x7610, R14 ;  /* 0x00007610ff0e7816 */ /* 0x000fe2000000000e */
[----:B------:R-:W5:Y:S01]  /*1ad0*/  @!P2 LDG.E.U16 R90, desc[UR6][R64.64] ;  /* 0x00000006405aa981 */ /* 0x000f62000c1e1500 */
[C---:B------:R-:W-:Y:S02]  /*1ae0*/  LOP3.LUT R22, R66.reuse, 0x4c, RZ, 0xfc, !PT ;  /* 0x0000004c42167812 */ /* 0x040fe400078efcff */
[----:B------:R-:W-:Y:S01]  /*1af0*/  LOP3.LUT R62, R66, 0x48, RZ, 0xfc, !PT ;  /* 0x00000048423e7812 */ /* 0x000fe200078efcff */
[----:B------:R-:W-:Y:S01]  /*1b00*/  IMAD.WIDE R58, R44, 0x2, R54 ;  /* 0x000000022c3a7825 */ /* 0x000fe200078e0236 */
[----:B------:R-:W-:Y:S01]  /*1b10*/  ISETP.GE.AND P2, PT, R22, UR40, PT ;  /* 0x0000002816007c0c */ /* 0x000fe2000bf46270 */
[----:B------:R1:W5:Y:S01]  /*1b20*/  @!P4 LDG.E.U16 R14, desc[UR6][R60.64] ;  /* 0x000000063c0ec981 */ /* 0x000362000c1e1500 */
[----:B------:R-:W-:Y:S01]  /*1b30*/  PRMT R89, RZ, 0x7610, R89 ;  /* 0x00007610ff597816 */ /* 0x000fe20000000059 */
[----:B0-----:R-:W-:Y:S01]  /*1b40*/  IMAD.WIDE R56, R45, 0x2, R54 ;  /* 0x000000022d387825 */ /* 0x001fe200078e0236 */
[----:B------:R-:W-:-:S02]  /*1b50*/  PRMT R22, RZ, 0x7610, R22 ;  /* 0x00007610ff167816 */ /* 0x000fc40000000016 */
[----:B------:R-:W-:Y:S02]  /*1b60*/  ISETP.GE.AND P4, PT, R62, UR40, PT ;  /* 0x000000283e007c0c */ /* 0x000fe4000bf86270 */
[C---:B------:R-:W-:Y:S01]  /*1b70*/  LOP3.LUT R67, R66.reuse, 0x50, RZ, 0xfc, !PT ;  /* 0x0000005042437812 */ /* 0x040fe200078efcff */
[----:B------:R-:W5:Y:S01]  /*1b80*/  @!P6 LDG.E.U16 R89, desc[UR6][R58.64] ;  /* 0x000000063a59e981 */ /* 0x000f62000c1e1500 */
[----:B-1----:R-:W-:-:S03]  /*1b90*/  LOP3.LUT R60, R66, 0x54, RZ, 0xfc, !PT ;  /* 0x00000054423c7812 */ /* 0x002fc600078efcff */
[----:B------:R0:W5:Y:S01]  /*1ba0*/  @!P1 LDG.E.U16 R22, desc[UR6][R56.64] ;  /* 0x0000000638169981 */ /* 0x000162000c1e1500 */
[----:B------:R-:W-:Y:S02]  /*1bb0*/  PRMT R88, RZ, 0x7610, R88 ;  /* 0x00007610ff587816 */ /* 0x000fe40000000058 */
[----:B------:R-:W-:Y:S01]  /*1bc0*/  ISETP.GE.AND P6, PT, R60, UR40, PT ;  /* 0x000000283c007c0c */ /* 0x000fe2000bfc6270 */
[----:B------:R-:W-:Y:S01]  /*1bd0*/  IMAD.WIDE R60, R42, 0x2, R54 ;  /* 0x000000022a3c7825 */ /* 0x000fe200078e0236 */
[----:B------:R-:W-:Y:S02]  /*1be0*/  PRMT R103, RZ, 0x7610, R103 ;  /* 0x00007610ff677816 */ /* 0x000fe40000000067 */
[----:B------:R-:W-:Y:S01]  /*1bf0*/  ISETP.GE.AND P1, PT, R67, UR40, PT ;  /* 0x0000002843007c0c */ /* 0x000fe2000bf26270 */
[----:B------:R-:W-:Y:S01]  /*1c00*/  IMAD.WIDE R62, R43, 0x2, R54 ;  /* 0x000000022b3e7825 */ /* 0x000fe200078e0236 */
[----:B------:R-:W-:Y:S01]  /*1c10*/  PRMT R102, RZ, 0x7610, R102 ;  /* 0x00007610ff667816 */ /* 0x000fe20000000066 */
[----:B------:R-:W5:Y:S01]  /*1c20*/  @!P3 LDG.E.U16 R88, desc[UR6][R60.64] ;  /* 0x000000063c58b981 */ /* 0x000f62000c1e1500 */
[C---:B------:R-:W-:Y:S01]  /*1c30*/  LOP3.LUT R82, R66.reuse, 0x5c, RZ, 0xfc, !PT ;  /* 0x0000005c42527812 */ /* 0x040fe200078efcff */
[----:B------:R-:W-:Y:S01]  /*1c40*/  IMAD.WIDE R64, R41, 0x2, R54 ;  /* 0x0000000229407825 */ /* 0x000fe200078e0236 */
[C---:B------:R-:W-:Y:S01]  /*1c50*/  LOP3.LUT R67, R66.reuse, 0x58, RZ, 0xfc, !PT ;  /* 0x0000005842437812 */ /* 0x040fe200078efcff */
[----:B------:R1:W5:Y:S01]  /*1c60*/  @!P5 LDG.E.U16 R103, desc[UR6][R62.64] ;  /* 0x000000063e67d981 */ /* 0x000362000c1e1500 */
[----:B0-----:R-:W-:-:S02]  /*1c70*/  LOP3.LUT R56, R66, 0x64, RZ, 0xfc, !PT ;  /* 0x0000006442387812 */ /* 0x001fc400078efcff */
[----:B------:R-:W-:Y:S01]  /*1c80*/  ISETP.GE.AND P3, PT, R82, UR40, PT ;  /* 0x0000002852007c0c */ /* 0x000fe2000bf66270 */
[----:B------:R0:W5:Y:S01]  /*1c90*/  @!P4 LDG.E.U16 R102, desc[UR6][R64.64] ;  /* 0x000000064066c981 */ /* 0x000162000c1e1500 */
[----:B------:R-:W-:Y:S01]  /*1ca0*/  PRMT R86, RZ, 0x7610, R86 ;  /* 0x00007610ff567816 */ /* 0x000fe20000000056 */
[----:B------:R-:W-:Y:S01]  /*1cb0*/  IMAD.WIDE R58, R39, 0x2, R54 ;  /* 0x00000002273a7825 */ /* 0x000fe200078e0236 */
[----:B------:R-:W-:Y:S02]  /*1cc0*/  ISETP.GE.AND P5, PT, R67, UR40, PT ;  /* 0x0000002843007c0c */ /* 0x000fe4000bfa6270 */
[----:B------:R-:W-:Y:S01]  /*1cd0*/  PRMT R101, RZ, 0x7610, R101 ;  /* 0x00007610ff657816 */ /* 0x000fe20000000065 */
[----:B-1----:R-:W-:Y:S01]  /*1ce0*/  IMAD.WIDE R62, R38, 0x2, R54 ;  /* 0x00000002263e7825 */ /* 0x002fe200078e0236 */
[----:B------:R-:W-:Y:S02]  /*1cf0*/  ISETP.GE.AND P4, PT, R56, UR40, PT ;  /* 0x0000002838007c0c */ /* 0x000fe4000bf86270 */
[----:B------:R-:W-:Y:S01]  /*1d00*/  PRMT R87, RZ, 0x7610, R87 ;  /* 0x00007610ff577816 */ /* 0x000fe20000000057 */
[----:B------:R-:W-:Y:S01]  /*1d10*/  IMAD.WIDE R56, R40, 0x2, R54 ;  /* 0x0000000228387825 */ /* 0x000fe200078e0236 */
[C---:B------:R-:W-:Y:S01]  /*1d20*/  LOP3.LUT R82, R66.reuse, 0x60, RZ, 0xfc, !PT ;  /* 0x0000006042527812 */ /* 0x040fe200078efcff */
[----:B------:R-:W5:Y:S01]  /*1d30*/  @!P6 LDG.E.U16 R86, desc[UR6][R62.64] ;  /* 0x000000063e56e981 */ /* 0x000f62000c1e1500 */
[----:B------:R-:W-:-:S02]  /*1d40*/  LOP3.LUT R60, R66, 0x6c, RZ, 0xfc, !PT ;  /* 0x0000006c423c7812 */ /* 0x000fc400078efcff */
[----:B------:R-:W-:Y:S01]  /*1d50*/  LOP3.LUT R67, R66, 0x68, RZ, 0xfc, !PT ;  /* 0x0000006842437812 */ /* 0x000fe200078efcff */
[----:B------:R1:W5:Y:S01]  /*1d60*/  @!P1 LDG.E.U16 R101, desc[UR6][R58.64] ;  /* 0x000000063a659981 */ /* 0x000362000c1e1500 */
[----:B------:R-:W-:Y:S01]  /*1d70*/  PRMT R85, RZ, 0x7610, R85 ;  /* 0x00007610ff557816 */ /* 0x000fe20000000055 */
[--C-:B0-----:R-:W-:Y:S01]  /*1d80*/  IMAD.WIDE R64, R36, 0x2, R54.reuse ;  /* 0x0000000224407825 */ /* 0x101fe200078e0236 */
[----:B------:R-:W-:Y:S01]  /*1d90*/  ISETP.GE.AND P6, PT, R82, UR40, PT ;  /* 0x0000002852007c0c */ /* 0x000fe2000bfc6270 */
[----:B------:R0:W5:Y:S01]  /*1da0*/  @!P2 LDG.E.U16 R87, desc[UR6][R56.64] ;  /* 0x000000063857a981 */ /* 0x000162000c1e1500 */
[----:B------:R-:W-:Y:S01]  /*1db0*/  ISETP.GE.AND P1, PT, R60, UR40, PT ;  /* 0x000000283c007c0c */ /* 0x000fe2000bf26270 */
[----:B------:R-:W-:Y:S01]  /*1dc0*/  IMAD.WIDE R60, R37, 0x2, R54 ;  /* 0x00000002253c7825 */ /* 0x000fe200078e0236 */
[----:B------:R-:W-:Y:S01]  /*1dd0*/  PRMT R100, RZ, 0x7610, R100 ;  /* 0x00007610ff647816 */ /* 0x000fe20000000064 */
[----:B------:R-:W5:Y:S01]  /*1de0*/  @!P3 LDG.E.U16 R85, desc[UR6][R64.64] ;  /* 0x000000064055b981 */ /* 0x000f62000c1e1500 */
[----:B------:R-:W-:-:S02]  /*1df0*/  ISETP.GE.AND P2, PT, R67, UR40, PT ;  /* 0x0000002843007c0c */ /* 0x000fc4000bf46270 */
[----:B------:R-:W-:Y:S01]  /*1e00*/  LOP3.LUT R67, R66, 0x70, RZ, 0xfc, !PT ;  /* 0x0000007042437812 */ /* 0x000fe200078efcff */
[----:B-1----:R-:W-:Y:S01]  /*1e10*/  IMAD.WIDE R58, R34, 0x2, R54 ;  /* 0x00000002223a7825 */ /* 0x002fe200078e0236 */
[----:B------:R1:W5:Y:S01]  /*1e20*/  @!P5 LDG.E.U16 R100, desc[UR6][R60.64] ;  /* 0x000000063c64d981 */ /* 0x000362000c1e1500 */
[----:B0-----:R-:W-:Y:S02]  /*1e30*/  LOP3.LUT R56, R66, 0x74, RZ, 0xfc, !PT ;  /* 0x0000007442387812 */ /* 0x001fe400078efcff */
[----:B------:R-:W-:Y:S02]  /*1e40*/  PRMT R82, RZ, 0x7610, R82 ;  /* 0x00007610ff527816 */ /* 0x000fe40000000052 */
[----:B------:R-:W-:Y:S01]  /*1e50*/  ISETP.GE.AND P3, PT, R56, UR40, PT ;  /* 0x0000002838007c0c */ /* 0x000fe2000bf66270 */
[----:B------:R-:W-:Y:S01]  /*1e60*/  IMAD.WIDE R56, R35, 0x2, R54 ;  /* 0x0000000223387825 */ /* 0x000fe200078e0236 */
[----:B------:R-:W-:Y:S02]  /*1e70*/  PRMT R84, RZ, 0x7610, R84 ;  /* 0x00007610ff547816 */ /* 0x000fe40000000054 */
[----:B------:R-:W-:-:S02]  /*1e80*/  ISETP.GE.AND P5, PT, R67, UR40, PT ;  /* 0x0000002843007c0c */ /* 0x000fc4000bfa6270 */
[C---:B------:R-:W-:Y:S01]  /*1e90*/  LOP3.LUT R67, R66.reuse, 0x78, RZ, 0xfc, !PT ;  /* 0x0000007842437812 */ /* 0x040fe200078efcff */
[----:B------:R0:W5:Y:S01]  /*1ea0*/  @!P6 LDG.E.U16 R82, desc[UR6][R56.64] ;  /* 0x000000063852e981 */ /* 0x000162000c1e1500 */
[----:B------:R-:W-:Y:S02]  /*1eb0*/  LOP3.LUT R66, R66, 0x7c, RZ, 0xfc, !PT ;  /* 0x0000007c42427812 */ /* 0x000fe400078efcff */
[----:B------:R-:W-:Y:S01]  /*1ec0*/  ISETP.GE.AND P6, PT, R67, UR40, PT ;  /* 0x0000002843007c0c */ /* 0x000fe2000bfc6270 */
[----:B------:R0:W5:Y:S01]  /*1ed0*/  @!P4 LDG.E.U16 R84, desc[UR6][R58.64] ;  /* 0x000000063a54c981 */ /* 0x000162000c1e1500 */
[----:B------:R-:W-:Y:S01]  /*1ee0*/  ISETP.GE.AND P4, PT, R66, UR40, PT ;  /* 0x0000002842007c0c */ /* 0x000fe2000bf86270 */
[----:B------:R-:W-:Y:S01]  /*1ef0*/  IMAD.WIDE R62, R33, 0x2, R54 ;  /* 0x00000002213e7825 */ /* 0x000fe200078e0236 */
[----:B------:R-:W-:Y:S02]  /*1f00*/  PRMT R98, RZ, 0x7610, R98 ;  /* 0x00007610ff627816 */ /* 0x000fe40000000062 */
[----:B------:R-:W-:Y:S01]  /*1f10*/  PRMT R104, RZ, 0x7610, R104 ;  /* 0x00007610ff687816 */ /* 0x000fe20000000068 */
[----:B------:R-:W-:Y:S01]  /*1f20*/  IMAD.WIDE R66, R32, 0x2, R54 ;  /* 0x0000000220427825 */ /* 0x000fe200078e0236 */
[----:B------:R-:W-:-:S02]  /*1f30*/  PRMT R105, RZ, 0x7610, R105 ;  /* 0x00007610ff697816 */ /* 0x000fc40000000069 */
[----:B------:R-:W-:Y:S01]  /*1f40*/  PRMT R106, RZ, 0x7610, R106 ;  /* 0x00007610ff6a7816 */ /* 0x000fe2000000006a */
[----:B-1----:R-:W-:Y:S01]  /*1f50*/  IMAD.WIDE R60, R31, 0x2, R54 ;  /* 0x000000021f3c7825 */ /* 0x002fe200078e0236 */
[----:B------:R-:W-:Y:S01]  /*1f60*/  PRMT R107, RZ, 0x7610, R107 ;  /* 0x00007610ff6b7816 */ /* 0x000fe2000000006b */
[----:B------:R-:W5:Y:S01]  /*1f70*/  @!P2 LDG.E.U16 R98, desc[UR6][R62.64] ;  /* 0x000000063e62a981 */ /* 0x000f62000c1e1500 */
[----:B------:R-:W-:Y:S01]  /*1f80*/  PRMT R108, RZ, 0x7610, R108 ;  /* 0x00007610ff6c7816 */ /* 0x000fe2000000006c */
[--C-:B------:R-:W-:Y:S02]  /*1f90*/  IMAD.WIDE R64, R30, 0x2, R54.reuse ;  /* 0x000000021e407825 */ /* 0x100fe400078e0236 */
[----:B------:R-:W5:Y:S02]  /*1fa0*/  @!P1 LDG.E.U16 R104, desc[UR6][R66.64] ;  /* 0x0000000642689981 */ /* 0x000f64000c1e1500 */
[--C-:B0-----:R-:W-:Y:S02]  /*1fb0*/  IMAD.WIDE R56, R29, 0x2, R54.reuse ;  /* 0x000000021d387825 */ /* 0x101fe400078e0236 */
[----:B------:R-:W5:Y:S02]  /*1fc0*/  @!P5 LDG.E.U16 R105, desc[UR6][R60.64] ;  /* 0x000000063c69d981 */ /* 0x000f64000c1e1500 */
[----:B------:R-:W-:-:S02]  /*1fd0*/  IMAD.WIDE R58, R28, 0x2, R54 ;  /* 0x000000021c3a7825 */ /* 0x000fc400078e0236 */
[----:B------:R-:W5:Y:S04]  /*1fe0*/  @!P3 LDG.E.U16 R106, desc[UR6][R64.64] ;  /* 0x00000006406ab981 */ /* 0x000f68000c1e1500 */
[----:B------:R0:W5:Y:S04]  /*1ff0*/  @!P6 LDG.E.U16 R107, desc[UR6][R56.64] ;  /* 0x00000006386be981 */ /* 0x000168000c1e1500 */
[----:B------:R1:W5:Y:S01]  /*2000*/  @!P4 LDG.E.U16 R108, desc[UR6][R58.64] ;  /* 0x000000063a6cc981 */ /* 0x000362000c1e1500 */
[----:B------:R-:W-:Y:S01]  /*2010*/  PRMT R109, RZ, 0x7610, R109 ;  /* 0x00007610ff6d7816 */ /* 0x000fe2000000006d */
[----:B0-----:R-:W-:-:S02]  /*2020*/  IMAD.MOV.U32 R56, RZ, RZ, R112 ;  /* 0x000000ffff387224 */ /* 0x001fc400078e0070 */
[----:B------:R-:W-:Y:S02]  /*2030*/  IMAD.MOV.U32 R57, RZ, RZ, R113 ;  /* 0x000000ffff397224 */ /* 0x000fe400078e0071 */
[----:B------:R-:W-:Y:S01]  /*2040*/  IMAD.WIDE R62, R13, 0x2, R56 ;  /* 0x000000020d3e7825 */ /* 0x000fe200078e0238 */
[----:B------:R-:W-:Y:S03]  /*2050*/  BAR.SYNC.DEFER_BLOCKING 0x0 ;  /* 0x0000000000007b1d */ /* 0x000fe60000010000 */
[----:B------:R-:W-:Y:S02]  /*2060*/  IMAD.MOV.U32 R60, RZ, RZ, R68 ;  /* 0x000000ffff3c7224 */ /* 0x000fe400078e0044 */
[----:B------:R-:W-:Y:S02]  /*2070*/  IMAD.MOV.U32 R61, RZ, RZ, R69 ;  /* 0x000000ffff3d7224 */ /* 0x000fe400078e0045 */
[----:B------:R-:W-:-:S02]  /*2080*/  IMAD.MOV.U32 R64, RZ, RZ, R70 ;  /* 0x000000ffff407224 */ /* 0x000fc400078e0046 */
[----:B------:R-:W-:Y:S01]  /*2090*/  IMAD.MOV.U32 R65, RZ, RZ, R71 ;  /* 0x000000ffff417224 */ /* 0x000fe200078e0047 */
[----:B------:R-:W-:Y:S01]  /*20a0*/  PRMT R112, RZ, 0x7610, R112 ;  /* 0x00007610ff707816 */ /* 0x000fe20000000070 */
[----:B------:R-:W-:Y:S01]  /*20b0*/  IMAD.WIDE R70, R13, 0x2, R60 ;  /* 0x000000020d467825 */ /* 0x000fe200078e023c */
[----:B------:R-:W-:-:S03]  /*20c0*/  PRMT R113, RZ, 0x7610, R113 ;  /* 0x00007610ff717816 */ /* 0x000fc60000000071 */
[----:B------:R-:W-:Y:S01]  /*20d0*/  IMAD.WIDE R66, R13, 0x2, R64 ;  /* 0x000000020d427825 */ /* 0x000fe200078e0240 */
[----:B------:R0:W5:Y:S03]  /*20e0*/  @!P0 LDG.E.U16 R109, desc[UR6][R62.64] ;  /* 0x000000063e6d8981 */ /* 0x000166000c1e1500 */
[----:B-1----:R-:W-:Y:S02]  /*20f0*/  IMAD.MOV.U32 R58, RZ, RZ, R80 ;  /* 0x000000ffff3a7224 */ /* 0x002fe400078e0050 */
[----:B------:R-:W-:Y:S01]  /*2100*/  IMAD.MOV.U32 R59, RZ, RZ, R81 ;  /* 0x000000ffff3b7224 */ /* 0x000fe200078e0051 */
[----:B------:R1:W5:Y:S01]  /*2110*/  @!P0 LDG.E.U16 R112, desc[UR6][R66.64] ;  /* 0x0000000642708981 */ /* 0x000362000c1e1500 */
[----:B------:R-:W-:-:S03]  /*2120*/  PRMT R114, RZ, 0x7610, R114 ;  /* 0x00007610ff727816 */ /* 0x000fc60000000072 */
[----:B------:R1:W5:Y:S01]  /*2130*/  @!P0 LDG.E.U16 R113, desc[UR6][R70.64] ;  /* 0x0000000646718981 */ /* 0x000362000c1e1500 */
[--C-:B0-----:R-:W-:Y:S02]  /*2140*/  IMAD.MOV.U32 R62, RZ, RZ, R110.reuse ;  /* 0x000000ffff3e7224 */ /* 0x101fe400078e006e */
[----:B------:R-:W-:Y:S01]  /*2150*/  IMAD.MOV.U32 R63, RZ, RZ, R111 ;  /* 0x000000ffff3f7224 */ /* 0x000fe200078e006f */
[----:B------:R-:W-:Y:S01]  /*2160*/  PRMT R110, RZ, 0x7610, R110 ;  /* 0x00007610ff6e7816 */ /* 0x000fe2000000006e */
[----:B------:R-:W-:Y:S01]  /*2170*/  IMAD.WIDE R68, R13, 0x2, R62 ;  /* 0x000000020d447825 */ /* 0x000fe200078e023e */
[----:B------:R-:W-:-:S04]  /*2180*/  PRMT R111, RZ, 0x7610, R111 ;  /* 0x00007610ff6f7816 */ /* 0x000fc8000000006f */
[----:B------:R0:W5:Y:S01]  /*2190*/  @!P0 LDG.E.U16 R110, desc[UR6][R68.64] ;  /* 0x00000006446e8981 */ /* 0x000162000c1e1500 */
[----:B-1----:R-:W-:Y:S02]  /*21a0*/  IMAD.MOV.U32 R66, RZ, RZ, R76 ;  /* 0x000000ffff427224 */ /* 0x002fe400078e004c */
[----:B------:R-:W-:Y:S02]  /*21b0*/  IMAD.MOV.U32 R67, RZ, RZ, R77 ;  /* 0x000000ffff437224 */ /* 0x000fe400078e004d */
[----:B------:R-:W-:Y:S02]  /*21c0*/  IMAD.MOV.U32 R70, RZ, RZ, R74 ;  /* 0x000000ffff467224 */ /* 0x000fe400078e004a */
[----:B------:R-:W-:Y:S02]  /*21d0*/  IMAD.MOV.U32 R71, RZ, RZ, R75 ;  /* 0x000000ffff477224 */ /* 0x000fe400078e004b */
[----:B0-----:R-:W-:Y:S02]  /*21e0*/  IMAD.MOV.U32 R68, RZ, RZ, R72 ;  /* 0x000000ffff447224 */ /* 0x001fe400078e0048 */
[----:B------:R-:W-:Y:S01]  /*21f0*/  IMAD.MOV.U32 R69, RZ, RZ, R73 ;  /* 0x000000ffff457224 */ /* 0x000fe200078e0049 */
[----:B------:R-:W-:Y:S01]  /*2200*/  PRMT R117, RZ, 0x7610, R117 ;  /* 0x00007610ff757816 */ /* 0x000fe20000000075 */
[----:B------:R-:W-:Y:S01]  /*2210*/  IMAD.WIDE R80, R13, 0x2, R58 ;  /* 0x000000020d507825 */ /* 0x000fe200078e023a */
[----:B------:R-:W-:-:S03]  /*2220*/  PRMT R115, RZ, 0x7610, R115 ;  /* 0x00007610ff737816 */ /* 0x000fc60000000073 */
[C---:B------:R-:W-:Y:S01]  /*2230*/  IMAD.WIDE R72, R13.reuse, 0x2, R68 ;  /* 0x000000020d487825 */ /* 0x040fe200078e0244 */
[----:B------:R0:W5:Y:S03]  /*2240*/  @!P0 LDG.E.U16 R111, desc[UR6][R80.64] ;  /* 0x00000006506f8981 */ /* 0x000166000c1e1500 */
[C---:B------:R-:W-:Y:S01]  /*2250*/  IMAD.WIDE R74, R13.reuse, 0x2, R70 ;  /* 0x000000020d4a7825 */ /* 0x040fe200078e0246 */
[----:B------:R1:W5:Y:S03]  /*2260*/  @!P0 LDG.E.U16 R114, desc[UR6][R72.64] ;  /* 0x0000000648728981 */ /* 0x000366000c1e1500 */
[----:B------:R-:W-:Y:S01]  /*2270*/  IMAD.WIDE R76, R13, 0x2, R66 ;  /* 0x000000020d4c7825 */ /* 0x000fe200078e0242 */
[----:B------:R-:W5:Y:S04]  /*2280*/  @!P0 LDG.E.U16 R117, desc[UR6][R74.64] ;  /* 0x000000064a758981 */ /* 0x000f68000c1e1500 */
[----:B------:R-:W5:Y:S01]  /*2290*/  @!P0 LDG.E.U16 R115, desc[UR6][R76.64] ;  /* 0x000000064c738981 */ /* 0x000f62000c1e1500 */
[----:B------:R-:W-:Y:S01]  /*22a0*/  ISETP.NE.U32.AND P0, PT, R3, RZ, PT ;  /* 0x000000ff0300720c */ /* 0x000fe20003f05070 */
[----:B------:R-:W-:Y:S01]  /*22b0*/  IMAD.SHL.U32 R116, R2, 0x2, RZ ;  /* 0x0000000202747824 */ /* 0x000fe200078e00ff */
[----:B0-----:R-:W-:-:S02]  /*22c0*/  LOP3.LUT R80, R0, 0xc0, RZ, 0xc0, !PT ;  /* 0x000000c000507812 */ /* 0x001fc400078ec0ff */
[C---:B------:R-:W-:Y:S01]  /*22d0*/  LOP3.LUT R118, R0.reuse, 0xc0, RZ, 0xc0, !PT ;  /* 0x000000c000767812 */ /* 0x040fe200078ec0ff */
[C---:B------:R-:W-:Y:S01]  /*22e0*/  IMAD.SHL.U32 R81, R0.reuse, 0x2, RZ ;  /* 0x0000000200517824 */ /* 0x040fe200078e00ff */
[----:B------:R-:W-:Y:S01]  /*22f0*/  SEL R119, RZ, 0x90, !P0 ;  /* 0x00000090ff777807 */ /* 0x000fe20004000000 */
[C---:B-1----:R-:W-:Y:S01]  /*2300*/  IMAD.SHL.U32 R73, R0.reuse, 0x2, RZ ;  /* 0x0000000200497824 */ /* 0x042fe200078e00ff */
[----:B------:R-:W-:Y:S01]  /*2310*/  SHF.R.U32.HI R80, RZ, 0x2, R80 ;  /* 0x00000002ff507819 */ /* 0x000fe20000011650 */
[----:B------:R-:W-:Y:S01]  /*2320*/  IMAD.SHL.U32 R72, R0, 0x20, RZ ;  /* 0x0000002000487824 */ /* 0x000fe200078e00ff */
[----:B------:R-:W-:Y:S02]  /*2330*/  SHF.R.U32.HI R118, RZ, 0x2, R118 ;  /* 0x00000002ff767819 */ /* 0x000fe40000011676 */
[----:B------:R-:W-:Y:S02]  /*2340*/  LOP3.LUT R119, R119, R116, RZ, 0x3c, !PT ;  /* 0x0000007477777212 */ /* 0x000fe400078e3cff */
[----:B------:R-:W-:-:S02]  /*2350*/  LOP3.LUT R80, R80, 0x1fe, R81, 0x78, !PT ;  /* 0x000001fe50507812 */ /* 0x000fc400078e7851 */
[----:B------:R-:W-:Y:S02]  /*2360*/  LOP3.LUT R73, R118, 0x1fe, R73, 0x78, !PT ;  /* 0x000001fe76497812 */ /* 0x000fe400078e7849 */
[----:B------:R-:W-:Y:S02]  /*2370*/  LOP3.LUT R72, R119, 0x800, R72, 0xf8, !PT ;  /* 0x0000080077487812 */ /* 0x000fe400078ef848 */
[----:B------:R-:W-:Y:S01]  /*2380*/  LOP3.LUT R73, R73, 0x40, RZ, 0x3c, !PT ;  /* 0x0000004049497812 */ /* 0x000fe200078e3cff */
[----:B--2---:R-:W-:Y:S04]  /*2390*/  STS.U16 [R80+UR5], R83 ;  /* 0x0000005350007988 */ /* 0x004fe80008000405 */
[----:B------:R-:W0:Y:S04]  /*23a0*/  SHFL.IDX PT, R120, R6, RZ, 0x1f ;  /* 0x00001fff06787589 */ /* 0x000e2800000e0000 */
[----:B----4-:R-:W-:Y:S04]  /*23b0*/  STS.U16 [R80+UR5+0x400], R97 ;  /* 0x0004006150007988 */ /* 0x010fe80008000405 */
[----:B---3--:R-:W-:Y:S04]  /*23c0*/  STS.U16 [R80+UR5+0x800], R99 ;  /* 0x0008006350007988 */ /* 0x008fe80008000405 */
[----:B-----5:R-:W-:Y:S04]  /*23d0*/  STS.U16 [R80+UR5+0xc00], R53 ;  /* 0x000c003550007988 */ /* 0x020fe80008000405 */
[----:B------:R-:W-:Y:S04]  /*23e0*/  STS.U16 [R80+UR5+0x1000], R79 ;  /* 0x0010004f50007988 */ /* 0x000fe80008000405 */
[----:B------:R-:W-:Y:S04]  /*23f0*/  STS.U16 [R80+UR5+0x1400], R78 ;  /* 0x0014004e50007988 */ /* 0x000fe80008000405 */
[----:B------:R1:W-:Y:S02]  /*2400*/  STS.U16 [R80+UR5+0x1800], R14 ;  /* 0x0018000e50007988 */ /* 0x0003e40008000405 */
[----:B-1----:R-:W-:-:S02]  /*2410*/  LOP3.LUT R14, R72, 0x20, RZ, 0x3c, !PT ;  /* 0x00000020480e7812 */ /* 0x002fc400078e3cff */
[----:B------:R-:W-:Y:S04]  /*2420*/  STS.U16 [R80+UR5+0x1c00], R22 ;  /* 0x001c001650007988 */ /* 0x000fe80008000405 */
        /* <DEDUP_REMOVED lines=25> */
[----:B------:R1:W-:Y:S04]  /*25c0*/  STS.U16 [R72+UR5+0x4400], R113 ;  /* 0x0044007148007988 */ /* 0x0003e80008000405 */
[----:B------:R-:W-:Y:S04]  /*25d0*/  STS.U16 [R14+UR5+0x4100], R112 ;  /* 0x004100700e007988 */ /* 0x000fe80008000405 */
[----:B------:R-:W-:Y:S04]  /*25e0*/  STS.U16 [R14+UR5+0x4500], R111 ;  /* 0x0045006f0e007988 */ /* 0x000fe80008000405 */
[----:B------:R2:W-:Y:S04]  /*25f0*/  STS.U16 [R21+UR5+0x4200], R110 ;  /* 0x0042006e15007988 */ /* 0x0005e80008000405 */
[----:B------:R3:W-:Y:S04]  /*2600*/  STS.U16 [R21+UR5+0x4600], R114 ;  /* 0x0046007215007988 */ /* 0x0007e80008000405 */
[----:B------:R3:W-:Y:S04]  /*2610*/  STS.U16 [R20+UR5+0x4300], R117 ;  /* 0x0043007514007988 */ /* 0x0007e80008000405 */
[----:B------:R3:W-:Y:S01]  /*2620*/  STS.U16 [R20+UR5+0x4700], R115 ;  /* 0x0047007314007988 */ /* 0x0007e20008000405 */
[----:B------:R4:W-:Y:S06]  /*2630*/  MEMBAR.ALL.CTA ;  /* 0x0000000000007992 */ /* 0x0009ec0000008000 */
[----:B----4-:R-:W4:Y:S01]  /*2640*/  FENCE.VIEW.ASYNC.S ;  /* 0x00000000000073c6 */ /* 0x010f220000000000 */
[----:B0-----:R-:W-:-:S13]  /*2650*/  R2UR UR4, R120 ;  /* 0x00000000780472ca */ /* 0x001fda00000e0000 */
[----:B------:R-:W-:Y:S01]  /*2660*/  USHF.L.U32 UR4, UR4, 0x4, URZ ;  /* 0x0000000404047899 */ /* 0x000fe2000800063f */
[----:B----4-:R-:W-:Y:S03]  /*2670*/  BAR.SYNC.DEFER_BLOCKING 0x0 ;  /* 0x0000000000007b1d */ /* 0x010fe60000010000 */
[----:B------:R-:W-:-:S04]  /*2680*/  ULOP3.LUT UR4, UR4, 0x40, URZ, 0xc0, !UPT ;  /* 0x0000004004047892 */ /* 0x000fc8000f8ec03f */
[----:B------:R-:W-:-:S04]  /*2690*/  ULEA.HI UR4, UR41, UR4, URZ, 0x1c ;  /* 0x0000000429047291 */ /* 0x000fc8000f8fe03f */
[----:B------:R-:W-:Y:S01]  /*26a0*/  ULOP3.LUT UR14, UR4, 0x3fff, URZ, 0xc0, !UPT ;  /* 0x00003fff040e7892 */ /* 0x000fe2000f8ec03f */
[----:B------:R-:W-:Y:S01]  /*26b0*/  UMOV UR13, 0x40000040 ;  /* 0x40000040000d7882 */ /* 0x000fe20000000000 */
[----:B------:R-:W-:Y:S01]  /*26c0*/  UMOV UR15, 0x40000000 ;  /* 0x40000000000f7882 */ /* 0x000fe20000000000 */
[----:B------:R-:W-:-:S06]  /*26d0*/  WARPGROUP.ARRIVE ;  /* 0x00000000000079c5 */ /* 0x000fcc0000000000 */
[----:B------:R-:W-:Y:S01]  /*26e0*/  HGMMA.64x8x16.F32.BF16 R24, gdesc[UR12].tnspA, R24 ;  /* 0x200000000c1879f0 */ /* 0x000fe20008701818 */
[----:B------:R-:W-:Y:S01]  /*26f0*/  UIADD3 UR10, UP0, UR14, 0x2, URZ ;  /* 0x000000020e0a7890 */ /* 0x000fe2000ff1e03f */
[----:B------:R-:W-:-:S03]  /*2700*/  UMOV UR4, URZ ;  /* 0x0000003f00047c82 */ /* 0x000fc60008000000 */
[----:B------:R-:W-:-:S04]  /*2710*/  UIADD3.X UR11, UR4, 0x40000000, URZ, UP0, !UPT ;  /* 0x40000000040b7890 */ /* 0x000fc800087fe43f */
[----:B------:R-:W-:-:S05]  /*2720*/  UIADD3.64 UR18, UR10, 0x2, URZ ;  /* 0x000000020a127897 */ /* 0x000fca000fffe03f */
[----:B------:R-:W-:Y:S01]  /*2730*/  HGMMA.64x8x16.F32.BF16 R24, gdesc[UR8].tnspA, R24 ;  /* 0x20000000081879f0 */ /* 0x000fe20008701818 */
[----:B------:R-:W-:-:S03]  /*2740*/  UIADD3.64 UR22, UR10, 0x4, URZ ;  /* 0x000000040a167897 */ /* 0x000fc6000fffe03f */
[----:B------:R-:W-:Y:S01]  /*2750*/  HGMMA.64x8x16.F32.BF16 R24, gdesc[UR16].tnspA, R24 ;  /* 0x20000000101879f0 */ /* 0x000fe20008701818 */
        /* <DEDUP_REMOVED lines=8> */
[----:B------:R-:W-:-:S05]  /*27e0*/  VIADD R16, R16, 0xffffffff ;  /* 0xffffffff10107836 */ /* 0x000fca0000000000 */
[----:B------:R-:W-:Y:S01]  /*27f0*/  ISETP.NE.U32.AND P0, PT, R16, RZ, PT ;  /* 0x000000ff1000720c */ /* 0x000fe20003f05070 */
[----:B------:R-:W-:Y:S01]  /*2800*/  HGMMA.64x8x16.F32.BF16 R24, gdesc[UR36].tnspA, R24, gsb0 ;  /* 0x20000000241879f0 */ /* 0x000fe20008001818 */
[----:B------:R-:W-:Y:S01]  /*2810*/  UIADD3 UR40, UR40, -0x80, URZ ;  /* 0xffffff8028287890 */ /* 0x000fe2000fffe03f */
[----:B-1----:R-:W-:-:S04]  /*2820*/  IMAD.WIDE R72, R23, 0x2, R68 ;  /* 0x0000000217487825 */ /* 0x002fc800078e0244 */
[----:B------:R-:W-:-:S04]  /*2830*/  IMAD.WIDE R74, R23, 0x2, R70 ;  /* 0x00000002174a7825 */ /* 0x000fc800078e0246 */
[----:B------:R-:W-:-:S04]  /*2840*/  IMAD.WIDE R76, R23, 0x2, R66 ;  /* 0x00000002174c7825 */ /* 0x000fc800078e0242 */
[----:B------:R-:W-:-:S04]  /*2850*/  IMAD.WIDE R80, R23, 0x2, R58 ;  /* 0x0000000217507825 */ /* 0x000fc800078e023a */
[----:B------:R-:W-:-:S04]  /*2860*/  IMAD.WIDE R68, R23, 0x2, R60 ;  /* 0x0000000217447825 */ /* 0x000fc800078e023c */
[----:B--2---:R-:W-:-:S04]  /*2870*/  IMAD.WIDE R110, R23, 0x2, R62 ;  /* 0x00000002176e7825 */ /* 0x004fc800078e023e */
[----:B------:R-:W-:-:S04]  /*2880*/  IMAD.WIDE R70, R23, 0x2, R64 ;  /* 0x0000000217467825 */ /* 0x000fc800078e0240 */
[----:B------:R-:W-:-:S04]  /*2890*/  IMAD.WIDE R112, R23, 0x2, R56 ;  /* 0x0000000217707825 */ /* 0x000fc800078e0238 */
[----:B------:R-:W-:Y:S01]  /*28a0*/  IMAD.WIDE R54, R12, 0x2, R54 ;  /* 0x000000020c367825 */ /* 0x000fe200078e0236 */
[----:B------:R-:W-:Y:S02]  /*28b0*/  WARPGROUP.DEPBAR.LE gsb0, 0x0 ;  /* 0x00008000000079c5 */ /* 0x000fe40000010000 */
[----:B---3--:R-:W-:Y:S05]  /*28c0*/  @P0 BRA `(.L_x_1) ;  /* 0xffffffec00440947 */ /* 0x008fea000383ffff */
[----:B------:R-:W-:Y:S02]  /*28d0*/  F2FP.BF16.F32.PACK_AB R24, R25, R24 ;  /* 0x000000181918723e */ /* 0x000fe400000010ff */
[----:B------:R-:W-:-:S07]  /*28e0*/  F2FP.BF16.F32.PACK_AB R26, R27, R26 ;  /* 0x0000001a1b1a723e */ /* 0x000fce00000010ff */
.L_x_0:
[----:B------:R-:W-:Y:S01]  /*28f0*/  BAR.SYNC.DEFER_BLOCKING 0x0 ;  /* 0x0000000000007b1d */ /* 0x000fe20000010000 */
[----:B------:R-:W-:Y:S01]  /*2900*/  IMAD.SHL.U32 R9, R0, 0x40, RZ ;  /* 0x0000004000097824 */ /* 0x000fe200078e00ff */
[----:B------:R-:W-:Y:S02]  /*2910*/  LOP3.LUT R4, R4, 0x460, RZ, 0xc0, !PT ;  /* 0x0000046004047812 */ /* 0x000fe400078ec0ff */
[----:B------:R-:W-:Y:S02]  /*2920*/  SHF.R.U32.HI R3, RZ, 0x2, R3 ;  /* 0x00000002ff037819 */ /* 0x000fe40000011603 */
[----:B------:R-:W-:Y:S01]  /*2930*/  LOP3.LUT R9, R9, 0x600, RZ, 0xc0, !PT ;  /* 0x0000060009097812 */ /* 0x000fe200078ec0ff */
[----:B------:R-:W-:Y:S01]  /*2940*/  ULDC.64 UR10, c[0x0][0x228] ;  /* 0x00008a00000a7ab9 */ /* 0x000fe20000000a00 */
[----:B------:R-:W-:Y:S01]  /*2950*/  LOP3.LUT R5, R4, 0x1c0, R5, 0x78, !PT ;  /* 0x000001c004057812 */ /* 0x000fe200078e7805 */
[----:B------:R-:W-:Y:S01]  /*2960*/  ULDC UR4, c[0x0][0x244] ;  /* 0x0000910000047ab9 */ /* 0x000fe20000000800 */
[--C-:B------:R-:W-:Y:S01]  /*2970*/  SHF.R.U32.HI R11, RZ, 0x6, R0.reuse ;  /* 0x00000006ff0b7819 */ /* 0x100fe20000011600 */
[----:B------:R-:W-:Y:S01]  /*2980*/  IMAD R2, R2, 0x4, R9 ;  /* 0x0000000402027824 */ /* 0x000fe200078e0209 */
[----:B------:R-:W-:Y:S01]  /*2990*/  LOP3.LUT R5, R5, 0x1c, R0, 0xf8, !PT ;  /* 0x0000001c05057812 */ /* 0x000fe200078ef800 */
[----:B------:R-:W-:Y:S01]  /*29a0*/  ULDC.64 UR8, c[0x0][0x220] ;  /* 0x0000880000087ab9 */ /* 0x000fe20000000a00 */
[----:B------:R-:W-:-:S02]  /*29b0*/  SGXT.U32 R11, R11, 0x2 ;  /* 0x000000020b0b781a */ /* 0x000fc40000000000 */
[----:B------:R-:W-:Y:S02]  /*29c0*/  LOP3.LUT R9, R2, R3, RZ, 0x3c, !PT ;  /* 0x0000000302097212 */ /* 0x000fe400078e3cff */
[----:B------:R-:W-:Y:S02]  /*29d0*/  LOP3.LUT R3, R5, 0x20, RZ, 0x3c, !PT ;  /* 0x0000002005037812 */ /* 0x000fe400078e3cff */
[----:B------:R-:W-:Y:S02]  /*29e0*/  LOP3.LUT R9, R9, 0x2, R6, 0xf8, !PT ;  /* 0x0000000209097812 */ /* 0x000fe400078ef806 */
[C---:B------:R-:W-:Y:S01]  /*29f0*/  ISETP.GE.AND P0, PT, R7.reuse, UR10, PT ;  /* 0x0000000a07007c0c */ /* 0x040fe2000bf06270 */
[----:B------:R-:W-:Y:S01]  /*2a00*/  IMAD R7, R7, UR4, RZ ;  /* 0x0000000407077c24 */ /* 0x000fe2000f8e02ff */
[----:B------:R0:W-:Y:S01]  /*2a10*/  STS [R5+UR5], R24 ;  /* 0x0000001805007988 */ /* 0x0001e20008000805 */
[----:B------:R-:W-:Y:S01]  /*2a20*/  LOP3.LUT R10, R9, 0x40, RZ, 0x3c, !PT ;  /* 0x00000040090a7812 */ /* 0x000fe200078e3cff */
[----:B------:R-:W-:Y:S01]  /*2a30*/  ULDC UR4, c[0x0][0x248] ;  /* 0x0000920000047ab9 */ /* 0x000fe20000000800 */
[C-C-:B------:R-:W-:Y:S01]  /*2a40*/  LOP3.LUT R0, R8.reuse, 0xc, R11.reuse, 0xfe, !PT ;  /* 0x0000000c08007812 */ /* 0x140fe200078efe0b */
[----:B------:R1:W-:Y:S01]  /*2a50*/  STS [R3+UR5+0x200], R26 ;  /* 0x0002001a03007988 */ /* 0x0003e20008000805 */
[--C-:B------:R-:W-:Y:S01]  /*2a60*/  LOP3.LUT R2, R8, 0x4, R11.reuse, 0xfe, !PT ;  /* 0x0000000408027812 */ /* 0x100fe200078efe0b */
[----:B------:R-:W-:Y:S03]  /*2a70*/  BAR.SYNC.DEFER_BLOCKING 0x0 ;  /* 0x0000000000007b1d */ /* 0x000fe60000010000 */
[C---:B------:R-:W-:Y:S01]  /*2a80*/  ISETP.LT.AND P1, PT, R2.reuse, UR11, !P0 ;  /* 0x0000000b02007c0c */ /* 0x040fe2000c721270 */
[----:B0-----:R-:W-:Y:S01]  /*2a90*/  IMAD R5, R2, UR4, RZ ;  /* 0x0000000402057c24 */ /* 0x001fe2000f8e02ff */
[----:B-1----:R-:W-:-:S02]  /*2aa0*/  LOP3.LUT R3, R8, 0x8, R11, 0xfe, !PT ;  /* 0x0000000808037812 */ /* 0x002fc400078efe0b */
[----:B------:R-:W-:Y:S02]  /*2ab0*/  LOP3.LUT R8, R8, R11, RZ, 0xfc, !PT ;  /* 0x0000000b08087212 */ /* 0x000fe400078efcff */
[C---:B------:R-:W-:Y:S02]  /*2ac0*/  LEA R11, P3, R7.reuse, UR8, 0x1 ;  /* 0x00000008070b7c11 */ /* 0x040fe4000f8608ff */
[C---:B------:R-:W-:Y:S01]  /*2ad0*/  ISETP.LT.AND P2, PT, R8.reuse, UR11, !P0 ;  /* 0x0000000b08007c0c */ /* 0x040fe2000c741270 */
[----:B------:R-:W-:Y:S01]  /*2ae0*/  IMAD R8, R8, UR4, RZ ;  /* 0x0000000408087c24 */ /* 0x000fe2000f8e02ff */
[----:B------:R-:W-:Y:S02]  /*2af0*/  LEA.HI.X.SX32 R12, R7, UR9, 0x1, P3 ;  /* 0x00000009070c7c11 */ /* 0x000fe400098f0eff */
[----:B------:R-:W-:Y:S02]  /*2b00*/  ISETP.LT.AND P3, PT, R3, UR11, !P0 ;  /* 0x0000000b03007c0c */ /* 0x000fe4000c761270 */
[C---:B------:R-:W-:Y:S01]  /*2b10*/  ISETP.LT.AND P0, PT, R0.reuse, UR11, !P0 ;  /* 0x0000000b00007c0c */ /* 0x040fe2000c701270 */
[----:B------:R-:W-:Y:S01]  /*2b20*/  IMAD R0, R0, UR4, RZ ;  /* 0x0000000400007c24 */ /* 0x000fe2000f8e02ff */
[----:B------:R-:W-:-:S02]  /*2b30*/  LEA R2, P5, R8, R11, 0x1 ;  /* 0x0000000b08027211 */ /* 0x000fc400078a08ff */
[C---:B------:R-:W-:Y:S01]  /*2b40*/  LEA R4, P6, R5.reuse, R11, 0x1 ;  /* 0x0000000b05047211 */ /* 0x040fe200078c08ff */
[----:B------:R-:W0:Y:S03]  /*2b50*/  LDS.U16 R13, [R9+UR5] ;  /* 0x00000005090d7984 */ /* 0x000e260008000400 */
[-C--:B------:R-:W-:Y:S01]  /*2b60*/  LEA.HI.X.SX32 R5, R5, R12.reuse, 0x1, P6 ;  /* 0x0000000c05057211 */ /* 0x080fe200030f0eff */
[----:B------:R-:W1:Y:S04]  /*2b70*/  LDS.U16 R17, [R10+UR5] ;  /* 0x000000050a117984 */ /* 0x000e680008000400 */
[----:B------:R2:W3:Y:S02]  /*2b80*/  LDS.U16 R15, [R9+UR5+0x100] ;  /* 0x00010005090f7984 */ /* 0x0004e40008000400 */
[----:B--2---:R-:W-:Y:S01]  /*2b90*/  IMAD R9, R3, UR4, RZ ;  /* 0x0000000403097c24 */ /* 0x004fe2000f8e02ff */
[----:B------:R-:W-:-:S04]  /*2ba0*/  LEA.HI.X.SX32 R3, R8, R12, 0x1, P5 ;  /* 0x0000000c08037211 */ /* 0x000fc800028f0eff */
[----:B------:R-:W-:-:S04]  /*2bb0*/  LEA R6, P4, R9, R11, 0x1 ;  /* 0x0000000b09067211 */ /* 0x000fc800078808ff */
[----:B------:R-:W-:Y:S01]  /*2bc0*/  LEA.HI.X.SX32 R7, R9, R12, 0x1, P4 ;  /* 0x0000000c09077211 */ /* 0x000fe200020f0eff */
[----:B0-----:R0:W-:Y:S04]  /*2bd0*/  @P2 STG.E.U16 desc[UR6][R2.64], R13 ;  /* 0x0000000d02002986 */ /* 0x0011e8000c101506 */
[----:B-1----:R0:W-:Y:S04]  /*2be0*/  @P1 STG.E.U16 desc[UR6][R4.64], R17 ;  /* 0x0000001104001986 */ /* 0x0021e8000c101506 */
[----:B---3--:R0:W-:Y:S01]  /*2bf0*/  @P3 STG.E.U16 desc[UR6][R6.64], R15 ;  /* 0x0000000f06003986 */ /* 0x0081e2000c101506 */
[----:B------:R-:W-:Y:S05]  /*2c00*/  @!P0 EXIT ;  /* 0x000000000000894d */ /* 0x000fea0003800000 */
[----:B0-----:R-:W0:Y:S01]  /*2c10*/  LDS.U16 R5, [R10+UR5+0x100] ;  /* 0x000100050a057984 */ /* 0x001e220008000400 */
[----:B------:R-:W-:-:S04]  /*2c20*/  LEA R2, P0, R0, R11, 0x1 ;  /* 0x0000000b00027211 */ /* 0x000fc800078008ff */
[----:B------:R-:W-:-:S05]  /*2c30*/  LEA.HI.X.SX32 R3, R0, R12, 0x1, P0 ;  /* 0x0000000c00037211 */ /* 0x000fca00000f0eff */
[----:B0-----:R-:W-:Y:S01]  /*2c40*/  STG.E.U16 desc[UR6][R2.64], R5 ;  /* 0x0000000502007986 */ /* 0x001fe2000c101506 */
[----:B------:R-:W-:Y:S05]  /*2c50*/  EXIT ;  /* 0x000000000000794d */ /* 0x000fea0003800000 */
.L_x_2:
[----:B------:R-:W-:-:S00]  /*2c60*/  BRA `(.L_x_2) ;  /* 0xfffffffc00fc7947 */ /* 0x000fc0000383ffff */
[----:B------:R-:W-:-:S00]  /*2c70*/  NOP ;  /* 0x0000000000007918 */ /* 0x000fc00000000000 */
        /* <DEDUP_REMOVED lines=8> */
.L_x_3:


//--------------------- .nv.shared.matmul_kernel  --------------------------
	.section	.nv.shared.matmul_kernel,"aw",@nobits
	.sectionflags	@""
	.align	16
	.zero		1024


//--------------------- .nv.shared.reserved.0     --------------------------
	.section	.nv.shared.reserved.0,"aw",@nobits
	.weak		__nv_reservedSMEM_offset_0_alias
	.size		__nv_reservedSMEM_offset_0_alias, 0, 0
	.other		__nv_reservedSMEM_offset_0_alias,@"STO_CUDA_RESERVED_SHARED STV_DEFAULT"
__nv_reservedSMEM_offset_0_alias:
	.zero		0


//--------------------- .nv.constant0.matmul_kernel --------------------------
	.section	.nv.constant0.matmul_kernel,"a",@progbits
	.sectionflags	@""
	.align	4
.nv.constant0.matmul_kernel:
	.zero		608


//--------------------- SYMBOLS --------------------------

	.type		.nv.reservedSmem.offset0,@object
	.size		.nv.reservedSmem.offset0,0x4
